	.target	sm_90a

	.elftype	@"ET_EXEC"


//--------------------- .note.nv.tkinfo           --------------------------
	.section	.note.nv.tkinfo,"",@"SHT_NOTE"
	.sectionflags	@"SHF_NOTE_NV_TKINFO"
	.tkinfo
        /*0018*/ 	.word	0x00000002
        /*0030*/ 	.string	""
        /*0030*/ 	.string	"ptxas"
        /*0030*/ 	.string	"Cuda compilation tools, release 13.0, V13.0.88"
        /*0030*/ 	.string	"Build cuda_13.0.r13.0/compiler.36424714_0"
        /*0030*/ 	.string	"-arch sm_90a -m 64 "



//--------------------- .note.nv.cuinfo           --------------------------
	.section	.note.nv.cuinfo,"",@"SHT_NOTE"
	.sectionflags	@"SHF_NOTE_NV_CUINFO"
        /*0018*/ 	.short	0x0002
        /*001a*/ 	.short	0x005a
        /*001c*/ 	.short	0x0082
	.zero		2


//--------------------- .nv.info                  --------------------------
	.section	.nv.info,"",@"SHT_CUDA_INFO"
	.align	4


	//----- nvinfo : EIATTR_REGCOUNT
	.align		4
        /*0000*/ 	.byte	0x04, 0x2f
        /*0002*/ 	.short	(.L_15 - .L_14)
	.align		4
.L_14:
        /*0004*/ 	.word	index@(_ZN7cutlass13device_kernelINS_4gemm6kernel13GemmUniversalIN4cute5tupleIJiiiiEEENS1_10collective13CollectiveMmaINS1_34MainloopSm90TmaGmmaWarpSpecializedILi18ENS5_IJNS4_1CILi1EEESB_SB_EEENS1_32KernelTmaWarpSpecializedPingpongEEENS5_IJNSA_ILi64EEENSA_ILi128EEENSA_ILi32EEEEEENS_10bfloat16_tENS5_IJlSB_lEEESJ_SK_NS4_8TiledMMAINS4_8MMA_AtomIJNS4_4SM904GMMA28MMA_64x128x16_F32BF16BF16_SSILNSO_5MajorE0ELSQ_0ELNSO_7ScaleInE1ELSR_1EEEEEENS4_6LayoutISC_NS5_IJNSA_ILi0EEESV_SV_EEEEENS5_IJNS4_10UnderscoreESY_SY_EEEEENS4_13SM90_TMA_LOADENS4_14ComposedLayoutINS4_7SwizzleILi2ELi4ELi3EEENS4_18smem_ptr_flag_bitsILi16EEENSU_INS5_IJNSA_ILi8EEESH_EEENS5_IJSH_SB_EEEEEEEvNS4_8identityES11_S1B_vS1C_EENS_8epilogue10collective6detail29Sm90TmaWarpSpecializedAdapterINS1F_15DefaultEpilogueISJ_SK_SK_NS1E_6thread17LinearCombinationISJ_Li1EffLNS1J_9ScaleType4KindE0ELNS_15FloatRoundStyleE2ESJ_EENS1_15EpilogueDefaultEEEEEvvEEEEvNT_6ParamsE)
        /*0008*/ 	.word	0x000000a8


	//----- nvinfo : EIATTR_FRAME_SIZE
	.align		4
.L_15:
        /*000c*/ 	.byte	0x04, 0x11
        /*000e*/ 	.short	(.L_17 - .L_16)
	.align		4
.L_16:
        /*0010*/ 	.word	index@(_ZN7cutlass13device_kernelINS_4gemm6kernel13GemmUniversalIN4cute5tupleIJiiiiEEENS1_10collective13CollectiveMmaINS1_34MainloopSm90TmaGmmaWarpSpecializedILi18ENS5_IJNS4_1CILi1EEESB_SB_EEENS1_32KernelTmaWarpSpecializedPingpongEEENS5_IJNSA_ILi64EEENSA_ILi128EEENSA_ILi32EEEEEENS_10bfloat16_tENS5_IJlSB_lEEESJ_SK_NS4_8TiledMMAINS4_8MMA_AtomIJNS4_4SM904GMMA28MMA_64x128x16_F32BF16BF16_SSILNSO_5MajorE0ELSQ_0ELNSO_7ScaleInE1ELSR_1EEEEEENS4_6LayoutISC_NS5_IJNSA_ILi0EEESV_SV_EEEEENS5_IJNS4_10UnderscoreESY_SY_EEEEENS4_13SM90_TMA_LOADENS4_14ComposedLayoutINS4_7SwizzleILi2ELi4ELi3EEENS4_18smem_ptr_flag_bitsILi16EEENSU_INS5_IJNSA_ILi8EEESH_EEENS5_IJSH_SB_EEEEEEEvNS4_8identityES11_S1B_vS1C_EENS_8epilogue10collective6detail29Sm90TmaWarpSpecializedAdapterINS1F_15DefaultEpilogueISJ_SK_SK_NS1E_6thread17LinearCombinationISJ_Li1EffLNS1J_9ScaleType4KindE0ELNS_15FloatRoundStyleE2ESJ_EENS1_15EpilogueDefaultEEEEEvvEEEEvNT_6ParamsE)
        /*0014*/ 	.word	0x00000008


	//----- nvinfo : EIATTR_MIN_STACK_SIZE
	.align		4
.L_17:
        /*0018*/ 	.byte	0x04, 0x12
        /*001a*/ 	.short	(.L_19 - .L_18)
	.align		4
.L_18:
        /*001c*/ 	.word	index@(_ZN7cutlass13device_kernelINS_4gemm6kernel13GemmUniversalIN4cute5tupleIJiiiiEEENS1_10collective13CollectiveMmaINS1_34MainloopSm90TmaGmmaWarpSpecializedILi18ENS5_IJNS4_1CILi1EEESB_SB_EEENS1_32KernelTmaWarpSpecializedPingpongEEENS5_IJNSA_ILi64EEENSA_ILi128EEENSA_ILi32EEEEEENS_10bfloat16_tENS5_IJlSB_lEEESJ_SK_NS4_8TiledMMAINS4_8MMA_AtomIJNS4_4SM904GMMA28MMA_64x128x16_F32BF16BF16_SSILNSO_5MajorE0ELSQ_0ELNSO_7ScaleInE1ELSR_1EEEEEENS4_6LayoutISC_NS5_IJNSA_ILi0EEESV_SV_EEEEENS5_IJNS4_10UnderscoreESY_SY_EEEEENS4_13SM90_TMA_LOADENS4_14ComposedLayoutINS4_7SwizzleILi2ELi4ELi3EEENS4_18smem_ptr_flag_bitsILi16EEENSU_INS5_IJNSA_ILi8EEESH_EEENS5_IJSH_SB_EEEEEEEvNS4_8identityES11_S1B_vS1C_EENS_8epilogue10collective6detail29Sm90TmaWarpSpecializedAdapterINS1F_15DefaultEpilogueISJ_SK_SK_NS1E_6thread17LinearCombinationISJ_Li1EffLNS1J_9ScaleType4KindE0ELNS_15FloatRoundStyleE2ESJ_EENS1_15EpilogueDefaultEEEEEvvEEEEvNT_6ParamsE)
        /*0020*/ 	.word	0x00000008
.L_19:


//--------------------- .nv.compat                --------------------------
	.section	.nv.compat,"",@"SHT_CUDA_COMPAT_INFO"
	.align	4
        /*0000*/ 	.byte	0x02, 0x09, 0x01, 0x00, 0x02, 0x02, 0x04, 0x00, 0x02, 0x05, 0x05, 0x00, 0x03, 0x07, 0x01, 0x01
        /*0010*/ 	.byte	0x02, 0x03, 0x01, 0x00, 0x02, 0x06, 0x01, 0x00, 0x04, 0x0b, 0x08, 0x00, 0x00, 0x00, 0x00, 0x00
        /*0020*/ 	.byte	0x00, 0x00, 0x00, 0x00


//--------------------- .nv.info._ZN7cutlass13device_kernelINS_4gemm6kernel13GemmUniversalIN4cute5tupleIJiiiiEEENS1_10collective13CollectiveMmaINS1_34MainloopSm90TmaGmmaWarpSpecializedILi18ENS5_IJNS4_1CILi1EEESB_SB_EEENS1_32KernelTmaWarpSpecializedPingpongEEENS5_IJNSA_ILi64EEENSA_ILi128EEENSA_ILi32EEEEEENS_10bfloat16_tENS5_IJlSB_lEEESJ_SK_NS4_8TiledMMAINS4_8MMA_AtomIJNS4_4SM904GMMA28MMA_64x128x16_F32BF16BF16_SSILNSO_5MajorE0ELSQ_0ELNSO_7ScaleInE1ELSR_1EEEEEENS4_6LayoutISC_NS5_IJNSA_ILi0EEESV_SV_EEEEENS5_IJNS4_10UnderscoreESY_SY_EEEEENS4_13SM90_TMA_LOADENS4_14ComposedLayoutINS4_7SwizzleILi2ELi4ELi3EEENS4_18smem_ptr_flag_bitsILi16EEENSU_INS5_IJNSA_ILi8EEESH_EEENS5_IJSH_SB_EEEEEEEvNS4_8identityES11_S1B_vS1C_EENS_8epilogue10collective6detail29Sm90TmaWarpSpecializedAdapterINS1F_15DefaultEpilogueISJ_SK_SK_NS1E_6thread17LinearCombinationISJ_Li1EffLNS1J_9ScaleType4KindE0ELNS_15FloatRoundStyleE2ESJ_EENS1_15EpilogueDefaultEEEEEvvEEEEvNT_6ParamsE --------------------------
	.section	.nv.info._ZN7cutlass13device_kernelINS_4gemm6kernel13GemmUniversalIN4cute5tupleIJiiiiEEENS1_10collective13CollectiveMmaINS1_34MainloopSm90TmaGmmaWarpSpecializedILi18ENS5_IJNS4_1CILi1EEESB_SB_EEENS1_32KernelTmaWarpSpecializedPingpongEEENS5_IJNSA_ILi64EEENSA_ILi128EEENSA_ILi32EEEEEENS_10bfloat16_tENS5_IJlSB_lEEESJ_SK_NS4_8TiledMMAINS4_8MMA_AtomIJNS4_4SM904GMMA28MMA_64x128x16_F32BF16BF16_SSILNSO_5MajorE0ELSQ_0ELNSO_7ScaleInE1ELSR_1EEEEEENS4_6LayoutISC_NS5_IJNSA_ILi0EEESV_SV_EEEEENS5_IJNS4_10UnderscoreESY_SY_EEEEENS4_13SM90_TMA_LOADENS4_14ComposedLayoutINS4_7SwizzleILi2ELi4ELi3EEENS4_18smem_ptr_flag_bitsILi16EEENSU_INS5_IJNSA_ILi8EEESH_EEENS5_IJSH_SB_EEEEEEEvNS4_8identityES11_S1B_vS1C_EENS_8epilogue10collective6detail29Sm90TmaWarpSpecializedAdapterINS1F_15DefaultEpilogueISJ_SK_SK_NS1E_6thread17LinearCombinationISJ_Li1EffLNS1J_9ScaleType4KindE0ELNS_15FloatRoundStyleE2ESJ_EENS1_15EpilogueDefaultEEEEEvvEEEEvNT_6ParamsE,"",@"SHT_CUDA_INFO"
	.sectionflags	@""
	.align	4


	//----- nvinfo : EIATTR_CUDA_API_VERSION
	.align		4
        /*0000*/ 	.byte	0x04, 0x37
        /*0002*/ 	.short	(.L_21 - .L_20)
.L_20:
        /*0004*/ 	.word	0x00000082


	//----- nvinfo : EIATTR_KPARAM_INFO
	.align		4
.L_21:
        /*0008*/ 	.byte	0x04, 0x17
        /*000a*/ 	.short	(.L_23 - .L_22)
.L_22:
        /*000c*/ 	.word	0x00000000
        /*0010*/ 	.short	0x0000
        /*0012*/ 	.short	0x0070
        /*0014*/ 	.byte	0x00, 0xf0, 0x01, 0x10


	//----- nvinfo : EIATTR_SPARSE_MMA_MASK
	.align		4
.L_23:
        /*0018*/ 	.byte	0x03, 0x50
        /*001a*/ 	.short	0x0000


	//----- nvinfo : EIATTR_MAXREG_COUNT
	.align		4
        /*001c*/ 	.byte	0x03, 0x1b
        /*001e*/ 	.short	0x00a8


	//----- nvinfo : EIATTR_NUM_BARRIERS
	.align		4
        /*0020*/ 	.byte	0x02, 0x4c
        /*0022*/ 	.byte	0x01
	.zero		1


	//----- nvinfo : EIATTR_EXTERNS
	.align		4
        /*0024*/ 	.byte	0x04, 0x0f
        /*0026*/ 	.short	(.L_25 - .L_24)


	//   ....[0]....
	.align		4
.L_24:
        /*0028*/ 	.word	index@(__assertfail)


	//----- nvinfo : EIATTR_ANNOTATIONS
	.align		4
.L_25:
        /*002c*/ 	.byte	0x04, 0x55
        /*002e*/ 	.short	(.L_27 - .L_26)


	//   ....[0]....
.L_26:
        /*0030*/ 	.word	0x00000001
        /*0034*/ 	.byte	0xc0, 0x0c, 0x00, 0x00, 0x01, 0x00, 0x00, 0x00, 0xe0, 0x60, 0x00, 0x00, 0x01, 0x00, 0x00, 0x00
        /*0044*/ 	.byte	0xf0, 0x6c, 0x00, 0x00


	//----- nvinfo : EIATTR_MERCURY_ISA_VERSION
	.align		4
.L_27:
        /*0048*/ 	.byte	0x03, 0x5f
        /*004a*/ 	.short	0x0101


	//----- nvinfo : EIATTR_INT_WARP_WIDE_INSTR_OFFSETS
	.align		4
        /*004c*/ 	.byte	0x04, 0x31
        /*004e*/ 	.short	(.L_29 - .L_28)


	//   ....[0]....
.L_28:
        /*0050*/ 	.word	0x000005d0


	//   ....[1]....
        /*0054*/ 	.word	0x000005f0


	//   ....[2]....
        /*0058*/ 	.word	0x00000670


	//   ....[3]....
        /*005c*/ 	.word	0x00000680


	//   ....[4]....
        /*0060*/ 	.word	0x00000690


	//   ....[5]....
        /*0064*/ 	.word	0x000006b0


	//   ....[6]....
        /*0068*/ 	.word	0x00000740


	//   ....[7]....
        /*006c*/ 	.word	0x00000760


	//----- nvinfo : EIATTR_COOP_GROUP_MASK_REGIDS
	.align		4
.L_29:
        /*0070*/ 	.byte	0x04, 0x29
        /*0072*/ 	.short	(.L_31 - .L_30)


	//   ....[0]....
.L_30:
        /*0074*/ 	.word	0xffffffff


	//   ....[1]....
        /*0078*/ 	.word	0xffffffff


	//   ....[2]....
        /*007c*/ 	.word	0xffffffff


	//   ....[3]....
        /*0080*/ 	.word	0xffffffff


	//   ....[4]....
        /*0084*/ 	.word	0xffffffff


	//   ....[5]....
        /*0088*/ 	.word	0xffffffff


	//----- nvinfo : EIATTR_COOP_GROUP_INSTR_OFFSETS
	.align		4
.L_31:
        /*008c*/ 	.byte	0x04, 0x28
        /*008e*/ 	.short	(.L_33 - .L_32)


	//   ....[0]....
.L_32:
        /*0090*/ 	.word	0x00000070


	//   ....[1]....
        /*0094*/ 	.word	0x00000080


	//   ....[2]....
        /*0098*/ 	.word	0x00000140


	//   ....[3]....
        /*009c*/ 	.word	0x000004c0


	//   ....[4]....
        /*00a0*/ 	.word	0x00000500


	//   ....[5]....
        /*00a4*/ 	.word	0x00000550


	//----- nvinfo : EIATTR_REG_RECONFIG
	.align		4
.L_33:
        /*00a8*/ 	.byte	0x01, 0x54
	.zero		2


	//----- nvinfo : EIATTR_SYSCALL_OFFSETS
	.align		4
        /*00ac*/ 	.byte	0x04, 0x46
        /*00ae*/ 	.short	(.L_35 - .L_34)


	//   ....[0]....
.L_34:
        /*00b0*/ 	.word	0x000017f0


	//----- nvinfo : EIATTR_MBARRIER_INSTR_OFFSETS
	.align		4
.L_35:
        /*00b4*/ 	.byte	0x04, 0x39
        /*00b6*/ 	.short	(.L_37 - .L_36)


	//   ....[0]....
.L_36:
        /*00b8*/ 	.word	0x00000260
        /*00bc*/ 	.word	0x000000ff
        /*00c0*/ 	.word	0x00000000
        /*00c4*/ 	.short	0x0100
        /*00c6*/ 	.byte	0x08
	.zero		1


	//   ....[1]....
        /*00c8*/ 	.word	0x00000270
        /*00cc*/ 	.word	0x000000ff
        /*00d0*/ 	.word	0x00000090
        /*00d4*/ 	.short	0x0100
        /*00d6*/ 	.byte	0x08
	.zero		1


	//   ....[2]....
        /*00d8*/ 	.word	0x00000280
        /*00dc*/ 	.word	0x000000ff
        /*00e0*/ 	.word	0x00000008
        /*00e4*/ 	.short	0x0100
        /*00e6*/ 	.byte	0x08
	.zero		1


	//   ....[3]....
        /*00e8*/ 	.word	0x00000290
        /*00ec*/ 	.word	0x000000ff
        /*00f0*/ 	.word	0x00000098
        /*00f4*/ 	.short	0x0100
        /*00f6*/ 	.byte	0x08
	.zero		1


	//   ....[4]....
        /*00f8*/ 	.word	0x000002a0
        /*00fc*/ 	.word	0x000000ff
        /*0100*/ 	.word	0x00000010
        /*0104*/ 	.short	0x0100
        /*0106*/ 	.byte	0x08
	.zero		1


	//   ....[5]....
        /*0108*/ 	.word	0x000002b0
        /*010c*/ 	.word	0x000000ff
        /*0110*/ 	.word	0x000000a0
        /*0114*/ 	.short	0x0100
        /*0116*/ 	.byte	0x08
	.zero		1


	//   ....[6]....
        /*0118*/ 	.word	0x000002c0
        /*011c*/ 	.word	0x000000ff
        /*0120*/ 	.word	0x00000018
        /*0124*/ 	.short	0x0100
        /*0126*/ 	.byte	0x08
	.zero		1


	//   ....[7]....
        /*0128*/ 	.word	0x000002d0
        /*012c*/ 	.word	0x000000ff
        /*0130*/ 	.word	0x000000a8
        /*0134*/ 	.short	0x0100
        /*0136*/ 	.byte	0x08
	.zero		1


	//   ....[8]....
        /*0138*/ 	.word	0x000002e0
        /*013c*/ 	.word	0x000000ff
        /*0140*/ 	.word	0x00000020
        /*0144*/ 	.short	0x0100
        /*0146*/ 	.byte	0x08
	.zero		1


	//   ....[9]....
        /*0148*/ 	.word	0x000002f0
        /*014c*/ 	.word	0x000000ff
        /*0150*/ 	.word	0x000000b0
        /*0154*/ 	.short	0x0100
        /*0156*/ 	.byte	0x08
	.zero		1


	//   ....[10]....
        /*0158*/ 	.word	0x00000300
        /*015c*/ 	.word	0x000000ff
        /*0160*/ 	.word	0x00000028
        /*0164*/ 	.short	0x0100
        /*0166*/ 	.byte	0x08
	.zero		1


	//   ....[11]....
        /*0168*/ 	.word	0x00000310
        /*016c*/ 	.word	0x000000ff
        /*0170*/ 	.word	0x000000b8
        /*0174*/ 	.short	0x0100
        /*0176*/ 	.byte	0x08
	.zero		1


	//   ....[12]....
        /*0178*/ 	.word	0x00000320
        /*017c*/ 	.word	0x000000ff
        /*0180*/ 	.word	0x00000030
        /*0184*/ 	.short	0x0100
        /*0186*/ 	.byte	0x08
	.zero		1


	//   ....[13]....
        /*0188*/ 	.word	0x00000330
        /*018c*/ 	.word	0x000000ff
        /*0190*/ 	.word	0x000000c0
        /*0194*/ 	.short	0x0100
        /*0196*/ 	.byte	0x08
	.zero		1


	//   ....[14]....
        /*0198*/ 	.word	0x00000340
        /*019c*/ 	.word	0x000000ff
        /*01a0*/ 	.word	0x00000038
        /*01a4*/ 	.short	0x0100
        /*01a6*/ 	.byte	0x08
	.zero		1


	//   ....[15]....
        /*01a8*/ 	.word	0x00000350
        /*01ac*/ 	.word	0x000000ff
        /*01b0*/ 	.word	0x000000c8
        /*01b4*/ 	.short	0x0100
        /*01b6*/ 	.byte	0x08
	.zero		1


	//   ....[16]....
        /*01b8*/ 	.word	0x00000360
        /*01bc*/ 	.word	0x000000ff
        /*01c0*/ 	.word	0x00000040
        /*01c4*/ 	.short	0x0100
        /*01c6*/ 	.byte	0x08
	.zero		1


	//   ....[17]....
        /*01c8*/ 	.word	0x00000370
        /*01cc*/ 	.word	0x000000ff
        /*01d0*/ 	.word	0x000000d0
        /*01d4*/ 	.short	0x0100
        /*01d6*/ 	.byte	0x08
	.zero		1


	//   ....[18]....
        /*01d8*/ 	.word	0x00000380
        /*01dc*/ 	.word	0x000000ff
        /*01e0*/ 	.word	0x00000048
        /*01e4*/ 	.short	0x0100
        /*01e6*/ 	.byte	0x08
	.zero		1


	//   ....[19]....
        /*01e8*/ 	.word	0x00000390
        /*01ec*/ 	.word	0x000000ff
        /*01f0*/ 	.word	0x000000d8
        /*01f4*/ 	.short	0x0100
        /*01f6*/ 	.byte	0x08
	.zero		1


	//   ....[20]....
        /*01f8*/ 	.word	0x000003a0
        /*01fc*/ 	.word	0x000000ff
        /*0200*/ 	.word	0x00000050
        /*0204*/ 	.short	0x0100
        /*0206*/ 	.byte	0x08
	.zero		1


	//   ....[21]....
        /*0208*/ 	.word	0x000003b0
        /*020c*/ 	.word	0x000000ff
        /*0210*/ 	.word	0x000000e0
        /*0214*/ 	.short	0x0100
        /*0216*/ 	.byte	0x08
	.zero		1


	//   ....[22]....
        /*0218*/ 	.word	0x000003c0
        /*021c*/ 	.word	0x000000ff
        /*0220*/ 	.word	0x00000058
        /*0224*/ 	.short	0x0100
        /*0226*/ 	.byte	0x08
	.zero		1


	//   ....[23]....
        /*0228*/ 	.word	0x000003d0
        /*022c*/ 	.word	0x000000ff
        /*0230*/ 	.word	0x000000e8
        /*0234*/ 	.short	0x0100
        /*0236*/ 	.byte	0x08
	.zero		1


	//   ....[24]....
        /*0238*/ 	.word	0x000003e0
        /*023c*/ 	.word	0x000000ff
        /*0240*/ 	.word	0x00000060
        /*0244*/ 	.short	0x0100
        /*0246*/ 	.byte	0x08
	.zero		1


	//   ....[25]....
        /*0248*/ 	.word	0x000003f0
        /*024c*/ 	.word	0x000000ff
        /*0250*/ 	.word	0x000000f0
        /*0254*/ 	.short	0x0100
        /*0256*/ 	.byte	0x08
	.zero		1


	//   ....[26]....
        /*0258*/ 	.word	0x00000400
        /*025c*/ 	.word	0x000000ff
        /*0260*/ 	.word	0x00000068
        /*0264*/ 	.short	0x0100
        /*0266*/ 	.byte	0x08
	.zero		1


	//   ....[27]....
        /*0268*/ 	.word	0x00000410
        /*026c*/ 	.word	0x000000ff
        /*0270*/ 	.word	0x000000f8
        /*0274*/ 	.short	0x0100
        /*0276*/ 	.byte	0x08
	.zero		1


	//   ....[28]....
        /*0278*/ 	.word	0x00000420
        /*027c*/ 	.word	0x000000ff
        /*0280*/ 	.word	0x00000070
        /*0284*/ 	.short	0x0100
        /*0286*/ 	.byte	0x08
	.zero		1


	//   ....[29]....
        /*0288*/ 	.word	0x00000430
        /*028c*/ 	.word	0x000000ff
        /*0290*/ 	.word	0x00000100
        /*0294*/ 	.short	0x0100
        /*0296*/ 	.byte	0x08
	.zero		1


	//   ....[30]....
        /*0298*/ 	.word	0x00000440
        /*029c*/ 	.word	0x000000ff
        /*02a0*/ 	.word	0x00000078
        /*02a4*/ 	.short	0x0100
        /*02a6*/ 	.byte	0x08
	.zero		1


	//   ....[31]....
        /*02a8*/ 	.word	0x00000450
        /*02ac*/ 	.word	0x000000ff
        /*02b0*/ 	.word	0x00000108
        /*02b4*/ 	.short	0x0100
        /*02b6*/ 	.byte	0x08
	.zero		1


	//   ....[32]....
        /*02b8*/ 	.word	0x00000460
        /*02bc*/ 	.word	0x000000ff
        /*02c0*/ 	.word	0x00000080
        /*02c4*/ 	.short	0x0100
        /*02c6*/ 	.byte	0x08
	.zero		1


	//   ....[33]....
        /*02c8*/ 	.word	0x00000470
        /*02cc*/ 	.word	0x000000ff
        /*02d0*/ 	.word	0x00000110
        /*02d4*/ 	.short	0x0100
        /*02d6*/ 	.byte	0x08
	.zero		1


	//   ....[34]....
        /*02d8*/ 	.word	0x00000480
        /*02dc*/ 	.word	0x000000ff
        /*02e0*/ 	.word	0x00000088
        /*02e4*/ 	.short	0x0100
        /*02e6*/ 	.byte	0x08
	.zero		1


	//   ....[35]....
        /*02e8*/ 	.word	0x00000490
        /*02ec*/ 	.word	0x000000ff
        /*02f0*/ 	.word	0x00000118
        /*02f4*/ 	.short	0x0100
        /*02f6*/ 	.byte	0x08
	.zero		1


	//   ....[36]....
        /*02f8*/ 	.word	0x000007a0
        /*02fc*/ 	.word	0x000000ff
        /*0300*/ 	.word	0x00000150
        /*0304*/ 	.short	0x0100
        /*0306*/ 	.byte	0x08
	.zero		1


	//   ....[37]....
        /*0308*/ 	.word	0x00000810
        /*030c*/ 	.word	0x000000ff
        /*0310*/ 	.word	0x00000158
        /*0314*/ 	.short	0x0100
        /*0316*/ 	.byte	0x08
	.zero		1


	//   ....[38]....
        /*0318*/ 	.word	0x00000830
        /*031c*/ 	.word	0x000000ff
        /*0320*/ 	.word	0x00000130
        /*0324*/ 	.short	0x0100
        /*0326*/ 	.byte	0x09
	.zero		1


	//   ....[39]....
        /*0328*/ 	.word	0x00000840
        /*032c*/ 	.word	0x000000ff
        /*0330*/ 	.word	0x00000138
        /*0334*/ 	.short	0x0100
        /*0336*/ 	.byte	0x09
	.zero		1


	//   ....[40]....
        /*0338*/ 	.word	0x00000850
        /*033c*/ 	.word	0x000000ff
        /*0340*/ 	.word	0x00000140
        /*0344*/ 	.short	0x0100
        /*0346*/ 	.byte	0x09
	.zero		1


	//   ....[41]....
        /*0348*/ 	.word	0x00000860
        /*034c*/ 	.word	0x000000ff
        /*0350*/ 	.word	0x00000148
        /*0354*/ 	.short	0x0100
        /*0356*/ 	.byte	0x09
	.zero		1


	//   ....[42]....
        /*0358*/ 	.word	0x000016d0
        /*035c*/ 	.word	0x0000005d
        /*0360*/ 	.word	0x00000000
        /*0364*/ 	.short	0x010a
        /*0366*/ 	.byte	0x2a
	.zero		1


	//   ....[43]....
        /*0368*/ 	.word	0x00001870
        /*036c*/ 	.word	0x00000003
        /*0370*/ 	.word	0x00000000
        /*0374*/ 	.short	0x010a
        /*0376*/ 	.byte	0x3f
	.zero		1


	//   ....[44]....
        /*0378*/ 	.word	0x000018b0
        /*037c*/ 	.word	0x00000003
        /*0380*/ 	.word	0x00000000
        /*0384*/ 	.short	0x010a
        /*0386*/ 	.byte	0x3f
	.zero		1


	//   ....[45]....
        /*0388*/ 	.word	0x00001ab0
        /*038c*/ 	.word	0x000000ff
        /*0390*/ 	.word	0x00000000
        /*0394*/ 	.short	0x010a
        /*0396*/ 	.byte	0x04
	.zero		1


	//   ....[46]....
        /*0398*/ 	.word	0x00001af0
        /*039c*/ 	.word	0x000000ff
        /*03a0*/ 	.word	0x00000000
        /*03a4*/ 	.short	0x010a
        /*03a6*/ 	.byte	0x04
	.zero		1


	//   ....[47]....
        /*03a8*/ 	.word	0x00001c50
        /*03ac*/ 	.word	0x000000ff
        /*03b0*/ 	.word	0x00000000
        /*03b4*/ 	.short	0x0101
        /*03b6*/ 	.byte	0x04
	.zero		1


	//   ....[48]....
        /*03b8*/ 	.word	0x00001d40
        /*03bc*/ 	.word	0x0000005e
        /*03c0*/ 	.word	0x00000000
        /*03c4*/ 	.short	0x0101
        /*03c6*/ 	.byte	0x2f
	.zero		1


	//   ....[49]....
        /*03c8*/ 	.word	0x00001e10
        /*03cc*/ 	.word	0x000000ff
        /*03d0*/ 	.word	0x00000000
        /*03d4*/ 	.short	0x0101
        /*03d6*/ 	.byte	0x06
	.zero		1


	//   ....[50]....
        /*03d8*/ 	.word	0x00001ec0
        /*03dc*/ 	.word	0x0000005d
        /*03e0*/ 	.word	0x00000010
        /*03e4*/ 	.short	0x010a
        /*03e6*/ 	.byte	0x2a
	.zero		1


	//   ....[51]....
        /*03e8*/ 	.word	0x00006100
        /*03ec*/ 	.word	0x00000060
        /*03f0*/ 	.word	0x00000000
        /*03f4*/ 	.short	0x0101
        /*03f6*/ 	.byte	0x2f
	.zero		1


	//   ....[52]....
        /*03f8*/ 	.word	0x00006a60
        /*03fc*/ 	.word	0x0000000a
        /*0400*/ 	.word	0x00000090
        /*0404*/ 	.short	0x010a
        /*0406*/ 	.byte	0x3f
	.zero		1


	//   ....[53]....
        /*0408*/ 	.word	0x00006e00
        /*040c*/ 	.word	0x00000005
        /*0410*/ 	.word	0x00000158
        /*0414*/ 	.short	0x0101
        /*0416*/ 	.byte	0x3f
	.zero		1


	//   ....[54]....
        /*0418*/ 	.word	0x00007580
        /*041c*/ 	.word	0x00000009
        /*0420*/ 	.word	0x00000000
        /*0424*/ 	.short	0x010a
        /*0426*/ 	.byte	0x3f
	.zero		1


	//   ....[55]....
        /*0428*/ 	.word	0x00007600
        /*042c*/ 	.word	0x00000008
        /*0430*/ 	.word	0x00000000
        /*0434*/ 	.short	0x010a
        /*0436*/ 	.byte	0x3f
	.zero		1


	//   ....[56]....
        /*0438*/ 	.word	0x00007690
        /*043c*/ 	.word	0x00000009
        /*0440*/ 	.word	0x00000000
        /*0444*/ 	.short	0x010a
        /*0446*/ 	.byte	0x3f
	.zero		1


	//   ....[57]....
        /*0448*/ 	.word	0x00007720
        /*044c*/ 	.word	0x00000008
        /*0450*/ 	.word	0x00000000
        /*0454*/ 	.short	0x010a
        /*0456*/ 	.byte	0x3f
	.zero		1


	//   ....[58]....
        /*0458*/ 	.word	0x000077b0
        /*045c*/ 	.word	0x00000009
        /*0460*/ 	.word	0x00000000
        /*0464*/ 	.short	0x010a
        /*0466*/ 	.byte	0x3f
	.zero		1


	//   ....[59]....
        /*0468*/ 	.word	0x00007840
        /*046c*/ 	.word	0x00000008
        /*0470*/ 	.word	0x00000000
        /*0474*/ 	.short	0x010a
        /*0476*/ 	.byte	0x3f
	.zero		1


	//   ....[60]....
        /*0478*/ 	.word	0x000078d0
        /*047c*/ 	.word	0x00000009
        /*0480*/ 	.word	0x00000000
        /*0484*/ 	.short	0x010a
        /*0486*/ 	.byte	0x3f
	.zero		1


	//   ....[61]....
        /*0488*/ 	.word	0x00007960
        /*048c*/ 	.word	0x00000008
        /*0490*/ 	.word	0x00000000
        /*0494*/ 	.short	0x010a
        /*0496*/ 	.byte	0x3f
	.zero		1


	//   ....[62]....
        /*0498*/ 	.word	0x000079f0
        /*049c*/ 	.word	0x00000009
        /*04a0*/ 	.word	0x00000000
        /*04a4*/ 	.short	0x010a
        /*04a6*/ 	.byte	0x3f
	.zero		1


	//   ....[63]....
        /*04a8*/ 	.word	0x00007a80
        /*04ac*/ 	.word	0x00000008
        /*04b0*/ 	.word	0x00000000
        /*04b4*/ 	.short	0x010a
        /*04b6*/ 	.byte	0x3f
	.zero		1


	//   ....[64]....
        /*04b8*/ 	.word	0x00007b10
        /*04bc*/ 	.word	0x00000009
        /*04c0*/ 	.word	0x00000000
        /*04c4*/ 	.short	0x010a
        /*04c6*/ 	.byte	0x3f
	.zero		1


	//   ....[65]....
        /*04c8*/ 	.word	0x00007ba0
        /*04cc*/ 	.word	0x00000008
        /*04d0*/ 	.word	0x00000000
        /*04d4*/ 	.short	0x010a
        /*04d6*/ 	.byte	0x3f
	.zero		1


	//   ....[66]....
        /*04d8*/ 	.word	0x00007c30
        /*04dc*/ 	.word	0x00000009
        /*04e0*/ 	.word	0x00000000
        /*04e4*/ 	.short	0x010a
        /*04e6*/ 	.byte	0x3f
	.zero		1


	//   ....[67]....
        /*04e8*/ 	.word	0x00007cc0
        /*04ec*/ 	.word	0x00000008
        /*04f0*/ 	.word	0x00000000
        /*04f4*/ 	.short	0x010a
        /*04f6*/ 	.byte	0x3f
	.zero		1


	//   ....[68]....
        /*04f8*/ 	.word	0x00007d50
        /*04fc*/ 	.word	0x00000009
        /*0500*/ 	.word	0x00000000
        /*0504*/ 	.short	0x010a
        /*0506*/ 	.byte	0x3f
	.zero		1


	//   ....[69]....
        /*0508*/ 	.word	0x00007de0
        /*050c*/ 	.word	0x00000008
        /*0510*/ 	.word	0x00000000
        /*0514*/ 	.short	0x010a
        /*0516*/ 	.byte	0x3f
	.zero		1


	//   ....[70]....
        /*0518*/ 	.word	0x00007e70
        /*051c*/ 	.word	0x0000000b
        /*0520*/ 	.word	0x00000000
        /*0524*/ 	.short	0x010a
        /*0526*/ 	.byte	0x3f
	.zero		1


	//   ....[71]....
        /*0528*/ 	.word	0x00007f00
        /*052c*/ 	.word	0x00000003
        /*0530*/ 	.word	0x00000000
        /*0534*/ 	.short	0x010a
        /*0536*/ 	.byte	0x3f
	.zero		1


	//   ....[72]....
        /*0538*/ 	.word	0x00007f60
        /*053c*/ 	.word	0x0000005f
        /*0540*/ 	.word	0x00000000
        /*0544*/ 	.short	0x010a
        /*0546*/ 	.byte	0x3f
	.zero		1


	//   ....[73]....
        /*0548*/ 	.word	0x00007fb0
        /*054c*/ 	.word	0x00000003
        /*0550*/ 	.word	0x00000000
        /*0554*/ 	.short	0x010a
        /*0556*/ 	.byte	0x3f
	.zero		1


	//   ....[74]....
        /*0558*/ 	.word	0x00008010
        /*055c*/ 	.word	0x00000004
        /*0560*/ 	.word	0x00000000
        /*0564*/ 	.short	0x010a
        /*0566*/ 	.byte	0x3f
	.zero		1


	//   ....[75]....
        /*0568*/ 	.word	0x00008060
        /*056c*/ 	.word	0x0000005f
        /*0570*/ 	.word	0x00000010
        /*0574*/ 	.short	0x010a
        /*0576*/ 	.byte	0x3f
	.zero		1


	//   ....[76]....
        /*0578*/ 	.word	0x00008130
        /*057c*/ 	.word	0x0000000a
        /*0580*/ 	.word	0x00000090
        /*0584*/ 	.short	0x010a
        /*0586*/ 	.byte	0x3f
	.zero		1


	//   ....[77]....
        /*0588*/ 	.word	0x00008200
        /*058c*/ 	.word	0x00000009
        /*0590*/ 	.word	0x00000000
        /*0594*/ 	.short	0x010a
        /*0596*/ 	.byte	0x3f
	.zero		1


	//   ....[78]....
        /*0598*/ 	.word	0x00008250
        /*059c*/ 	.word	0x00000008
        /*05a0*/ 	.word	0x00000000
        /*05a4*/ 	.short	0x010a
        /*05a6*/ 	.byte	0x3f
	.zero		1


	//   ....[79]....
        /*05a8*/ 	.word	0x000082a0
        /*05ac*/ 	.word	0x00000009
        /*05b0*/ 	.word	0x00000000
        /*05b4*/ 	.short	0x010a
        /*05b6*/ 	.byte	0x3f
	.zero		1


	//   ....[80]....
        /*05b8*/ 	.word	0x000082f0
        /*05bc*/ 	.word	0x00000008
        /*05c0*/ 	.word	0x00000000
        /*05c4*/ 	.short	0x010a
        /*05c6*/ 	.byte	0x3f
	.zero		1


	//   ....[81]....
        /*05c8*/ 	.word	0x00008340
        /*05cc*/ 	.word	0x00000009
        /*05d0*/ 	.word	0x00000000
        /*05d4*/ 	.short	0x010a
        /*05d6*/ 	.byte	0x3f
	.zero		1


	//   ....[82]....
        /*05d8*/ 	.word	0x00008390
        /*05dc*/ 	.word	0x00000008
        /*05e0*/ 	.word	0x00000000
        /*05e4*/ 	.short	0x010a
        /*05e6*/ 	.byte	0x3f
	.zero		1


	//   ....[83]....
        /*05e8*/ 	.word	0x000083e0
        /*05ec*/ 	.word	0x00000009
        /*05f0*/ 	.word	0x00000000
        /*05f4*/ 	.short	0x010a
        /*05f6*/ 	.byte	0x3f
	.zero		1


	//   ....[84]....
        /*05f8*/ 	.word	0x00008430
        /*05fc*/ 	.word	0x00000008
        /*0600*/ 	.word	0x00000000
        /*0604*/ 	.short	0x010a
        /*0606*/ 	.byte	0x3f
	.zero		1


	//   ....[85]....
        /*0608*/ 	.word	0x00008480
        /*060c*/ 	.word	0x00000009
        /*0610*/ 	.word	0x00000000
        /*0614*/ 	.short	0x010a
        /*0616*/ 	.byte	0x3f
	.zero		1


	//   ....[86]....
        /*0618*/ 	.word	0x000084d0
        /*061c*/ 	.word	0x00000008
        /*0620*/ 	.word	0x00000000
        /*0624*/ 	.short	0x010a
        /*0626*/ 	.byte	0x3f
	.zero		1


	//   ....[87]....
        /*0628*/ 	.word	0x00008520
        /*062c*/ 	.word	0x00000009
        /*0630*/ 	.word	0x00000000
        /*0634*/ 	.short	0x010a
        /*0636*/ 	.byte	0x3f
	.zero		1


	//   ....[88]....
        /*0638*/ 	.word	0x00008570
        /*063c*/ 	.word	0x00000008
        /*0640*/ 	.word	0x00000000
        /*0644*/ 	.short	0x010a
        /*0646*/ 	.byte	0x3f
	.zero		1


	//   ....[89]....
        /*0648*/ 	.word	0x000085c0
        /*064c*/ 	.word	0x00000009
        /*0650*/ 	.word	0x00000000
        /*0654*/ 	.short	0x010a
        /*0656*/ 	.byte	0x3f
	.zero		1


	//   ....[90]....
        /*0658*/ 	.word	0x00008610
        /*065c*/ 	.word	0x00000008
        /*0660*/ 	.word	0x00000000
        /*0664*/ 	.short	0x010a
        /*0666*/ 	.byte	0x3f
	.zero		1


	//   ....[91]....
        /*0668*/ 	.word	0x00008660
        /*066c*/ 	.word	0x00000009
        /*0670*/ 	.word	0x00000000
        /*0674*/ 	.short	0x010a
        /*0676*/ 	.byte	0x3f
	.zero		1


	//   ....[92]....
        /*0678*/ 	.word	0x000086b0
        /*067c*/ 	.word	0x00000008
        /*0680*/ 	.word	0x00000000
        /*0684*/ 	.short	0x010a
        /*0686*/ 	.byte	0x3f
	.zero		1


	//   ....[93]....
        /*0688*/ 	.word	0x00008700
        /*068c*/ 	.word	0x0000000b
        /*0690*/ 	.word	0x00000000
        /*0694*/ 	.short	0x010a
        /*0696*/ 	.byte	0x3f
	.zero		1


	//----- nvinfo : EIATTR_NUM_MBARRIERS
	.align		4
.L_37:
        /*0698*/ 	.byte	0x03, 0x38
        /*069a*/ 	.short	0x002a


	//----- nvinfo : EIATTR_EXIT_INSTR_OFFSETS
	.align		4
        /*069c*/ 	.byte	0x04, 0x1c
        /*069e*/ 	.short	(.L_39 - .L_38)


	//   ....[0]....
.L_38:
        /*06a0*/ 	.word	0x00001370


	//   ....[1]....
        /*06a4*/ 	.word	0x000013d0


	//   ....[2]....
        /*06a8*/ 	.word	0x00006790


	//   ....[3]....
        /*06ac*/ 	.word	0x000067c0


	//   ....[4]....
        /*06b0*/ 	.word	0x00007f50


	//----- nvinfo : EIATTR_MAX_THREADS
	.align		4
.L_39:
        /*06b4*/ 	.byte	0x04, 0x05
        /*06b6*/ 	.short	(.L_41 - .L_40)
.L_40:
        /*06b8*/ 	.word	0x00000180
        /*06bc*/ 	.word	0x00000001
        /*06c0*/ 	.word	0x00000001


	//----- nvinfo : EIATTR_CRS_STACK_SIZE
	.align		4
.L_41:
        /*06c4*/ 	.byte	0x04, 0x1e
        /*06c6*/ 	.short	(.L_43 - .L_42)
.L_42:
        /*06c8*/ 	.word	0x00000000


	//----- nvinfo : EIATTR_CBANK_PARAM_SIZE
	.align		4
.L_43:
        /*06cc*/ 	.byte	0x03, 0x19
        /*06ce*/ 	.short	0x0470


	//----- nvinfo : EIATTR_PARAM_CBANK
	.align		4
        /*06d0*/ 	.byte	0x04, 0x0a
        /*06d2*/ 	.short	(.L_45 - .L_44)
	.align		4
.L_44:
        /*06d4*/ 	.word	index@(.nv.constant0._ZN7cutlass13device_kernelINS_4gemm6kernel13GemmUniversalIN4cute5tupleIJiiiiEEENS1_10collective13CollectiveMmaINS1_34MainloopSm90TmaGmmaWarpSpecializedILi18ENS5_IJNS4_1CILi1EEESB_SB_EEENS1_32KernelTmaWarpSpecializedPingpongEEENS5_IJNSA_ILi64EEENSA_ILi128EEENSA_ILi32EEEEEENS_10bfloat16_tENS5_IJlSB_lEEESJ_SK_NS4_8TiledMMAINS4_8MMA_AtomIJNS4_4SM904GMMA28MMA_64x128x16_F32BF16BF16_SSILNSO_5MajorE0ELSQ_0ELNSO_7ScaleInE1ELSR_1EEEEEENS4_6LayoutISC_NS5_IJNSA_ILi0EEESV_SV_EEEEENS5_IJNS4_10UnderscoreESY_SY_EEEEENS4_13SM90_TMA_LOADENS4_14ComposedLayoutINS4_7SwizzleILi2ELi4ELi3EEENS4_18smem_ptr_flag_bitsILi16EEENSU_INS5_IJNSA_ILi8EEESH_EEENS5_IJSH_SB_EEEEEEEvNS4_8identityES11_S1B_vS1C_EENS_8epilogue10collective6detail29Sm90TmaWarpSpecializedAdapterINS1F_15DefaultEpilogueISJ_SK_SK_NS1E_6thread17LinearCombinationISJ_Li1EffLNS1J_9ScaleType4KindE0ELNS_15FloatRoundStyleE2ESJ_EENS1_15EpilogueDefaultEEEEEvvEEEEvNT_6ParamsE)
        /*06d8*/ 	.short	0x0210
        /*06da*/ 	.short	0x0470


	//----- nvinfo : EIATTR_SW_WAR
	.align		4
.L_45:
        /*06dc*/ 	.byte	0x04, 0x36
        /*06de*/ 	.short	(.L_47 - .L_46)
.L_46:
        /*06e0*/ 	.word	0x00000008
.L_47:


//--------------------- .nv.callgraph             --------------------------
	.section	.nv.callgraph,"",@"SHT_CUDA_CALLGRAPH"
	.align	4
	.sectionentsize	8
	.align		4
        /*0000*/ 	.word	0x00000000
	.align		4
        /*0004*/ 	.word	0xffffffff
	.align		4
        /*0008*/ 	.word	index@(_ZN7cutlass13device_kernelINS_4gemm6kernel13GemmUniversalIN4cute5tupleIJiiiiEEENS1_10collective13CollectiveMmaINS1_34MainloopSm90TmaGmmaWarpSpecializedILi18ENS5_IJNS4_1CILi1EEESB_SB_EEENS1_32KernelTmaWarpSpecializedPingpongEEENS5_IJNSA_ILi64EEENSA_ILi128EEENSA_ILi32EEEEEENS_10bfloat16_tENS5_IJlSB_lEEESJ_SK_NS4_8TiledMMAINS4_8MMA_AtomIJNS4_4SM904GMMA28MMA_64x128x16_F32BF16BF16_SSILNSO_5MajorE0ELSQ_0ELNSO_7ScaleInE1ELSR_1EEEEEENS4_6LayoutISC_NS5_IJNSA_ILi0EEESV_SV_EEEEENS5_IJNS4_10UnderscoreESY_SY_EEEEENS4_13SM90_TMA_LOADENS4_14ComposedLayoutINS4_7SwizzleILi2ELi4ELi3EEENS4_18smem_ptr_flag_bitsILi16EEENSU_INS5_IJNSA_ILi8EEESH_EEENS5_IJSH_SB_EEEEEEEvNS4_8identityES11_S1B_vS1C_EENS_8epilogue10collective6detail29Sm90TmaWarpSpecializedAdapterINS1F_15DefaultEpilogueISJ_SK_SK_NS1E_6thread17LinearCombinationISJ_Li1EffLNS1J_9ScaleType4KindE0ELNS_15FloatRoundStyleE2ESJ_EENS1_15EpilogueDefaultEEEEEvvEEEEvNT_6ParamsE)
	.align		4
        /*000c*/ 	.word	index@(__assertfail)
	.align		4
        /*0010*/ 	.word	0x00000000
	.align		4
        /*0014*/ 	.word	0xfffffffe
	.align		4
        /*0018*/ 	.word	0x00000000
	.align		4
        /*001c*/ 	.word	0xfffffffd
	.align		4
        /*0020*/ 	.word	0x00000000
	.align		4
        /*0024*/ 	.word	0xfffffffc


//--------------------- .nv.constant4             --------------------------
	.section	.nv.constant4,"a",@progbits
	.align	8
	.align		8
.nv.constant4:
        /*0000*/ 	.dword	__assertfail
	.align		8
        /*0008*/ 	.dword	__unnamed_1
	.align		8
        /*0010*/ 	.dword	_ZN40_INTERNAL_a0cc9b82_4_k_cu_70081086_247374cuda3std3__45__cpo5beginE
	.align		8
        /*0018*/ 	.dword	_ZN40_INTERNAL_a0cc9b82_4_k_cu_70081086_247374cuda3std3__45__cpo3endE
	.align		8
        /*0020*/ 	.dword	_ZN40_INTERNAL_a0cc9b82_4_k_cu_70081086_247374cuda3std3__45__cpo6cbeginE
	.align		8
        /*0028*/ 	.dword	_ZN40_INTERNAL_a0cc9b82_4_k_cu_70081086_247374cuda3std3__45__cpo4cendE
	.align		8
        /*0030*/ 	.dword	_ZN40_INTERNAL_a0cc9b82_4_k_cu_70081086_247374cuda3std3__442_GLOBAL__N__a0cc9b82_4_k_cu_70081086_247376ignoreE
	.align		8
        /*0038*/ 	.dword	_ZN40_INTERNAL_a0cc9b82_4_k_cu_70081086_247374cuda3std3__419piecewise_constructE
	.align		8
        /*0040*/ 	.dword	_ZN40_INTERNAL_a0cc9b82_4_k_cu_70081086_247374cuda3std3__48in_placeE
	.align		8
        /*0048*/ 	.dword	_ZN40_INTERNAL_a0cc9b82_4_k_cu_70081086_247374cuda3std6ranges3__45__cpo4swapE
	.align		8
        /*0050*/ 	.dword	_ZN40_INTERNAL_a0cc9b82_4_k_cu_70081086_247374cuda3std6ranges3__45__cpo9iter_moveE
	.align		8
        /*0058*/ 	.dword	_ZN40_INTERNAL_a0cc9b82_4_k_cu_70081086_247374cute7productE
	.align		8
        /*0060*/ 	.dword	_ZN40_INTERNAL_a0cc9b82_4_k_cu_70081086_247374cute1_E
	.align		8
        /*0068*/ 	.dword	$str$22
	.align		8
        /*0070*/ 	.dword	$str$23


//--------------------- .text._ZN7cutlass13device_kernelINS_4gemm6kernel13GemmUniversalIN4cute5tupleIJiiiiEEENS1_10collective13CollectiveMmaINS1_34MainloopSm90TmaGmmaWarpSpecializedILi18ENS5_IJNS4_1CILi1EEESB_SB_EEENS1_32KernelTmaWarpSpecializedPingpongEEENS5_IJNSA_ILi64EEENSA_ILi128EEENSA_ILi32EEEEEENS_10bfloat16_tENS5_IJlSB_lEEESJ_SK_NS4_8TiledMMAINS4_8MMA_AtomIJNS4_4SM904GMMA28MMA_64x128x16_F32BF16BF16_SSILNSO_5MajorE0ELSQ_0ELNSO_7ScaleInE1ELSR_1EEEEEENS4_6LayoutISC_NS5_IJNSA_ILi0EEESV_SV_EEEEENS5_IJNS4_10UnderscoreESY_SY_EEEEENS4_13SM90_TMA_LOADENS4_14ComposedLayoutINS4_7SwizzleILi2ELi4ELi3EEENS4_18smem_ptr_flag_bitsILi16EEENSU_INS5_IJNSA_ILi8EEESH_EEENS5_IJSH_SB_EEEEEEEvNS4_8identityES11_S1B_vS1C_EENS_8epilogue10collective6detail29Sm90TmaWarpSpecializedAdapterINS1F_15DefaultEpilogueISJ_SK_SK_NS1E_6thread17LinearCombinationISJ_Li1EffLNS1J_9ScaleType4KindE0ELNS_15FloatRoundStyleE2ESJ_EENS1_15EpilogueDefaultEEEEEvvEEEEvNT_6ParamsE --------------------------
	.section	.text._ZN7cutlass13device_kernelINS_4gemm6kernel13GemmUniversalIN4cute5tupleIJiiiiEEENS1_10collective13CollectiveMmaINS1_34MainloopSm90TmaGmmaWarpSpecializedILi18ENS5_IJNS4_1CILi1EEESB_SB_EEENS1_32KernelTmaWarpSpecializedPingpongEEENS5_IJNSA_ILi64EEENSA_ILi128EEENSA_ILi32EEEEEENS_10bfloat16_tENS5_IJlSB_lEEESJ_SK_NS4_8TiledMMAINS4_8MMA_AtomIJNS4_4SM904GMMA28MMA_64x128x16_F32BF16BF16_SSILNSO_5MajorE0ELSQ_0ELNSO_7ScaleInE1ELSR_1EEEEEENS4_6LayoutISC_NS5_IJNSA_ILi0EEESV_SV_EEEEENS5_IJNS4_10UnderscoreESY_SY_EEEEENS4_13SM90_TMA_LOADENS4_14ComposedLayoutINS4_7SwizzleILi2ELi4ELi3EEENS4_18smem_ptr_flag_bitsILi16EEENSU_INS5_IJNSA_ILi8EEESH_EEENS5_IJSH_SB_EEEEEEEvNS4_8identityES11_S1B_vS1C_EENS_8epilogue10collective6detail29Sm90TmaWarpSpecializedAdapterINS1F_15DefaultEpilogueISJ_SK_SK_NS1E_6thread17LinearCombinationISJ_Li1EffLNS1J_9ScaleType4KindE0ELNS_15FloatRoundStyleE2ESJ_EENS1_15EpilogueDefaultEEEEEvvEEEEvNT_6ParamsE,"ax",@progbits
	.align	128
.text._ZN7cutlass13device_kernelINS_4gemm6kernel13GemmUniversalIN4cute5tupleIJiiiiEEENS1_10collective13CollectiveMmaINS1_34MainloopSm90TmaGmmaWarpSpecializedILi18ENS5_IJNS4_1CILi1EEESB_SB_EEENS1_32KernelTmaWarpSpecializedPingpongEEENS5_IJNSA_ILi64EEENSA_ILi128EEENSA_ILi32EEEEEENS_10bfloat16_tENS5_IJlSB_lEEESJ_SK_NS4_8TiledMMAINS4_8MMA_AtomIJNS4_4SM904GMMA28MMA_64x128x16_F32BF16BF16_SSILNSO_5MajorE0ELSQ_0ELNSO_7ScaleInE1ELSR_1EEEEEENS4_6LayoutISC_NS5_IJNSA_ILi0EEESV_SV_EEEEENS5_IJNS4_10UnderscoreESY_SY_EEEEENS4_13SM90_TMA_LOADENS4_14ComposedLayoutINS4_7SwizzleILi2ELi4ELi3EEENS4_18smem_ptr_flag_bitsILi16EEENSU_INS5_IJNSA_ILi8EEESH_EEENS5_IJSH_SB_EEEEEEEvNS4_8identityES11_S1B_vS1C_EENS_8epilogue10collective6detail29Sm90TmaWarpSpecializedAdapterINS1F_15DefaultEpilogueISJ_SK_SK_NS1E_6thread17LinearCombinationISJ_Li1EffLNS1J_9ScaleType4KindE0ELNS_15FloatRoundStyleE2ESJ_EENS1_15EpilogueDefaultEEEEEvvEEEEvNT_6ParamsE:
        .type           _ZN7cutlass13device_kernelINS_4gemm6kernel13GemmUniversalIN4cute5tupleIJiiiiEEENS1_10collective13CollectiveMmaINS1_34MainloopSm90TmaGmmaWarpSpecializedILi18ENS5_IJNS4_1CILi1EEESB_SB_EEENS1_32KernelTmaWarpSpecializedPingpongEEENS5_IJNSA_ILi64EEENSA_ILi128EEENSA_ILi32EEEEEENS_10bfloat16_tENS5_IJlSB_lEEESJ_SK_NS4_8TiledMMAINS4_8MMA_AtomIJNS4_4SM904GMMA28MMA_64x128x16_F32BF16BF16_SSILNSO_5MajorE0ELSQ_0ELNSO_7ScaleInE1ELSR_1EEEEEENS4_6LayoutISC_NS5_IJNSA_ILi0EEESV_SV_EEEEENS5_IJNS4_10UnderscoreESY_SY_EEEEENS4_13SM90_TMA_LOADENS4_14ComposedLayoutINS4_7SwizzleILi2ELi4ELi3EEENS4_18smem_ptr_flag_bitsILi16EEENSU_INS5_IJNSA_ILi8EEESH_EEENS5_IJSH_SB_EEEEEEEvNS4_8identityES11_S1B_vS1C_EENS_8epilogue10collective6detail29Sm90TmaWarpSpecializedAdapterINS1F_15DefaultEpilogueISJ_SK_SK_NS1E_6thread17LinearCombinationISJ_Li1EffLNS1J_9ScaleType4KindE0ELNS_15FloatRoundStyleE2ESJ_EENS1_15EpilogueDefaultEEEEEvvEEEEvNT_6ParamsE,@function
        .size           _ZN7cutlass13device_kernelINS_4gemm6kernel13GemmUniversalIN4cute5tupleIJiiiiEEENS1_10collective13CollectiveMmaINS1_34MainloopSm90TmaGmmaWarpSpecializedILi18ENS5_IJNS4_1CILi1EEESB_SB_EEENS1_32KernelTmaWarpSpecializedPingpongEEENS5_IJNSA_ILi64EEENSA_ILi128EEENSA_ILi32EEEEEENS_10bfloat16_tENS5_IJlSB_lEEESJ_SK_NS4_8TiledMMAINS4_8MMA_AtomIJNS4_4SM904GMMA28MMA_64x128x16_F32BF16BF16_SSILNSO_5MajorE0ELSQ_0ELNSO_7ScaleInE1ELSR_1EEEEEENS4_6LayoutISC_NS5_IJNSA_ILi0EEESV_SV_EEEEENS5_IJNS4_10UnderscoreESY_SY_EEEEENS4_13SM90_TMA_LOADENS4_14ComposedLayoutINS4_7SwizzleILi2ELi4ELi3EEENS4_18smem_ptr_flag_bitsILi16EEENSU_INS5_IJNSA_ILi8EEESH_EEENS5_IJSH_SB_EEEEEEEvNS4_8identityES11_S1B_vS1C_EENS_8epilogue10collective6detail29Sm90TmaWarpSpecializedAdapterINS1F_15DefaultEpilogueISJ_SK_SK_NS1E_6thread17LinearCombinationISJ_Li1EffLNS1J_9ScaleType4KindE0ELNS_15FloatRoundStyleE2ESJ_EENS1_15EpilogueDefaultEEEEEvvEEEEvNT_6ParamsE,(.L_x_226 - _ZN7cutlass13device_kernelINS_4gemm6kernel13GemmUniversalIN4cute5tupleIJiiiiEEENS1_10collective13CollectiveMmaINS1_34MainloopSm90TmaGmmaWarpSpecializedILi18ENS5_IJNS4_1CILi1EEESB_SB_EEENS1_32KernelTmaWarpSpecializedPingpongEEENS5_IJNSA_ILi64EEENSA_ILi128EEENSA_ILi32EEEEEENS_10bfloat16_tENS5_IJlSB_lEEESJ_SK_NS4_8TiledMMAINS4_8MMA_AtomIJNS4_4SM904GMMA28MMA_64x128x16_F32BF16BF16_SSILNSO_5MajorE0ELSQ_0ELNSO_7ScaleInE1ELSR_1EEEEEENS4_6LayoutISC_NS5_IJNSA_ILi0EEESV_SV_EEEEENS5_IJNS4_10UnderscoreESY_SY_EEEEENS4_13SM90_TMA_LOADENS4_14ComposedLayoutINS4_7SwizzleILi2ELi4ELi3EEENS4_18smem_ptr_flag_bitsILi16EEENSU_INS5_IJNSA_ILi8EEESH_EEENS5_IJSH_SB_EEEEEEEvNS4_8identityES11_S1B_vS1C_EENS_8epilogue10collective6detail29Sm90TmaWarpSpecializedAdapterINS1F_15DefaultEpilogueISJ_SK_SK_NS1E_6thread17LinearCombinationISJ_Li1EffLNS1J_9ScaleType4KindE0ELNS_15FloatRoundStyleE2ESJ_EENS1_15EpilogueDefaultEEEEEvvEEEEvNT_6ParamsE)
        .other          _ZN7cutlass13device_kernelINS_4gemm6kernel13GemmUniversalIN4cute5tupleIJiiiiEEENS1_10collective13CollectiveMmaINS1_34MainloopSm90TmaGmmaWarpSpecializedILi18ENS5_IJNS4_1CILi1EEESB_SB_EEENS1_32KernelTmaWarpSpecializedPingpongEEENS5_IJNSA_ILi64EEENSA_ILi128EEENSA_ILi32EEEEEENS_10bfloat16_tENS5_IJlSB_lEEESJ_SK_NS4_8TiledMMAINS4_8MMA_AtomIJNS4_4SM904GMMA28MMA_64x128x16_F32BF16BF16_SSILNSO_5MajorE0ELSQ_0ELNSO_7ScaleInE1ELSR_1EEEEEENS4_6LayoutISC_NS5_IJNSA_ILi0EEESV_SV_EEEEENS5_IJNS4_10UnderscoreESY_SY_EEEEENS4_13SM90_TMA_LOADENS4_14ComposedLayoutINS4_7SwizzleILi2ELi4ELi3EEENS4_18smem_ptr_flag_bitsILi16EEENSU_INS5_IJNSA_ILi8EEESH_EEENS5_IJSH_SB_EEEEEEEvNS4_8identityES11_S1B_vS1C_EENS_8epilogue10collective6detail29Sm90TmaWarpSpecializedAdapterINS1F_15DefaultEpilogueISJ_SK_SK_NS1E_6thread17LinearCombinationISJ_Li1EffLNS1J_9ScaleType4KindE0ELNS_15FloatRoundStyleE2ESJ_EENS1_15EpilogueDefaultEEEEEvvEEEEvNT_6ParamsE,@"STO_CUDA_ENTRY STV_DEFAULT"
_ZN7cutlass13device_kernelINS_4gemm6kernel13GemmUniversalIN4cute5tupleIJiiiiEEENS1_10collective13CollectiveMmaINS1_34MainloopSm90TmaGmmaWarpSpecializedILi18ENS5_IJNS4_1CILi1EEESB_SB_EEENS1_32KernelTmaWarpSpecializedPingpongEEENS5_IJNSA_ILi64EEENSA_ILi128EEENSA_ILi32EEEEEENS_10bfloat16_tENS5_IJlSB_lEEESJ_SK_NS4_8TiledMMAINS4_8MMA_AtomIJNS4_4SM904GMMA28MMA_64x128x16_F32BF16BF16_SSILNSO_5MajorE0ELSQ_0ELNSO_7ScaleInE1ELSR_1EEEEEENS4_6LayoutISC_NS5_IJNSA_ILi0EEESV_SV_EEEEENS5_IJNS4_10UnderscoreESY_SY_EEEEENS4_13SM90_TMA_LOADENS4_14ComposedLayoutINS4_7SwizzleILi2ELi4ELi3EEENS4_18smem_ptr_flag_bitsILi16EEENSU_INS5_IJNSA_ILi8EEESH_EEENS5_IJSH_SB_EEEEEEEvNS4_8identityES11_S1B_vS1C_EENS_8epilogue10collective6detail29Sm90TmaWarpSpecializedAdapterINS1F_15DefaultEpilogueISJ_SK_SK_NS1E_6thread17LinearCombinationISJ_Li1EffLNS1J_9ScaleType4KindE0ELNS_15FloatRoundStyleE2ESJ_EENS1_15EpilogueDefaultEEEEEvvEEEEvNT_6ParamsE:
[----:B------:R-:W0:Y:S02]  /*0000*/  LDC R1, c[0x0][0x28] ;  /* 0x00000a00ff017b82 */ /* 0x000e240000000800 */
[----:B0-----:R-:W-:Y:S01]  /*0010*/  VIADD R1, R1, 0xfffffff8 ;  /* 0xfffffff801017836 */ /* 0x001fe20000000000 */
[----:B------:R-:W0:Y:S01]  /*0020*/  S2R R4, SR_TID.X ;  /* 0x0000000000047919 */ /* 0x000e220000002100 */
[----:B------:R-:W-:Y:S01]  /*0030*/  ELECT P0, URZ, PT ;  /* 0x00000000003f782f */ /* 0x000fe20003800000 */
[----:B------:R-:W-:Y:S01]  /*0040*/  BSSY B0, `(.L_x_0) ;  /* 0x000000f000007945 */ /* 0x000fe20003800000 */
[--C-:B0-----:R-:W-:Y:S02]  /*0050*/  SHF.R.U32.HI R0, RZ, 0x5, R4.reuse ;  /* 0x00000005ff007819 */ /* 0x101fe40000011604 */
[----:B------:R-:W-:-:S03]  /*0060*/  SHF.R.U32.HI R5, RZ, 0x7, R4 ;  /* 0x00000007ff057819 */ /* 0x000fc60000011604 */
[----:B------:R-:W0:Y:S04]  /*0070*/  SHFL.IDX PT, R2, R0, RZ, 0x1f ;  /* 0x00001fff00027589 */ /* 0x000e2800000e0000 */
[----:B------:R1:W2:Y:S01]  /*0080*/  SHFL.IDX PT, R8, R5, RZ, 0x1f ;  /* 0x00001fff05087589 */ /* 0x0002a200000e0000 */
[----:B0-----:R-:W-:-:S13]  /*0090*/  ISETP.NE.OR P0, PT, R2, RZ, !P0 ;  /* 0x000000ff0200720c */ /* 0x001fda0004705670 */
[----:B-12---:R-:W-:Y:S05]  /*00a0*/  @P0 BRA `(.L_x_1) ;  /* 0x0000000000200947 */ /* 0x006fea0003800000 */
[----:B------:R-:W-:Y:S02]  /*00b0*/  ULDC.64 UR4, c[0x0][0x198] ;  /* 0x0000660000047ab9 */ /* 0x000fe40000000a00 */
[----:B------:R-:W-:Y:S02]  /*00c0*/  UIADD3 UR6, UP0, UR4, 0xf0, URZ ;  /* 0x000000f004067890 */ /* 0x000fe4000ff1e03f */
[----:B------:R-:W-:Y:S02]  /*00d0*/  UIADD3 UR4, UP1, UR4, 0x1f0, URZ ;  /* 0x000001f004047890 */ /* 0x000fe4000ff3e03f */
[----:B------:R-:W-:Y:S02]  /*00e0*/  UIADD3.X UR7, URZ, UR5, URZ, UP0, !UPT ;  /* 0x000000053f077290 */ /* 0x000fe400087fe43f */
[----:B------:R-:W-:-:S07]  /*00f0*/  UIADD3.X UR5, URZ, UR5, URZ, UP1, !UPT ;  /* 0x000000053f057290 */ /* 0x000fce0008ffe43f */
[----:B------:R0:W-:Y:S02]  /*0100*/  UTMACCTL.PF [UR6] ;  /* 0x00000000060079b9 */ /* 0x0001e40008040000 */
[----:B------:R0:W-:Y:S02]  /*0110*/  UTMACCTL.PF [UR4] ;  /* 0x00000000040079b9 */ /* 0x0001e40008040000 */
[----:B0-----:R-:W-:Y:S01]  /*0120*/  NOP ;  /* 0x0000000000007918 */ /* 0x001fe20000000000 */
.L_x_1:
[----:B------:R-:W-:Y:S05]  /*0130*/  BSYNC B0 ;  /* 0x0000000000007941 */ /* 0x000fea0003800000 */
.L_x_0:
[----:B------:R-:W0:Y:S02]  /*0140*/  SHFL.IDX PT, R3, R0, RZ, 0x1f ;  /* 0x00001fff00037589 */ /* 0x000e2400000e0000 */
[----:B0-----:R-:W-:-:S13]  /*0150*/  ISETP.NE.AND P0, PT, R3, RZ, PT ;  /* 0x000000ff0300720c */ /* 0x001fda0003f05270 */
[----:B------:R-:W-:Y:S05]  /*0160*/  @P0 BRA `(.L_x_2) ;  /* 0x0000000000d40947 */ /* 0x000fea0003800000 */
[----:B------:R-:W-:Y:S01]  /*0170*/  ELECT P0, URZ, PT ;  /* 0x00000000003f782f */ /* 0x000fe20003800000 */
[----:B------:R-:W-:-:S12]  /*0180*/  BSSY B0, `(.L_x_2) ;  /* 0x0000033000007945 */ /* 0x000fd80003800000 */
[----:B------:R-:W-:Y:S05]  /*0190*/  @!P0 BRA `(.L_x_3) ;  /* 0x0000000000c48947 */ /* 0x000fea0003800000 */
[----:B------:R-:W0:Y:S01]  /*01a0*/  S2UR UR8, SR_CgaCtaId ;  /* 0x00000000000879c3 */ /* 0x000e220000008800 */
[----:B------:R-:W-:Y:S01]  /*01b0*/  UMOV UR4, 0x400 ;  /* 0x0000040000047882 */ /* 0x000fe20000000000 */
[----:B------:R-:W-:Y:S01]  /*01c0*/  UMOV UR5, 0x1 ;  /* 0x0000000100057882 */ /* 0x000fe20000000000 */
[----:B------:R-:W-:Y:S02]  /*01d0*/  UMOV UR6, 0x80 ;  /* 0x0000008000067882 */ /* 0x000fe40000000000 */
[----:B------:R-:W-:-:S04]  /*01e0*/  UIADD3 UR6, -UR6, 0x100000, URZ ;  /* 0x0010000006067890 */ /* 0x000fc8000fffe13f */
[----:B------:R-:W-:Y:S02]  /*01f0*/  USHF.L.U32 UR7, UR6, 0xb, URZ ;  /* 0x0000000b06077899 */ /* 0x000fe4000800063f */
[----:B------:R-:W-:Y:S02]  /*0200*/  USHF.L.U32 UR6, UR6, 0x1, URZ ;  /* 0x0000000106067899 */ /* 0x000fe4000800063f */
[----:B0-----:R-:W-:Y:S02]  /*0210*/  ULEA UR8, UR8, UR4, 0x18 ;  /* 0x0000000408087291 */ /* 0x001fe4000f8ec03f */
[----:B------:R-:W-:-:S04]  /*0220*/  UIADD3 UR4, -UR5, 0x100000, URZ ;  /* 0x0010000005047890 */ /* 0x000fc8000fffe13f */
[----:B------:R-:W-:Y:S02]  /*0230*/  USHF.L.U32 UR5, UR4, 0xb, URZ ;  /* 0x0000000b04057899 */ /* 0x000fe4000800063f */
[----:B------:R-:W-:Y:S01]  /*0240*/  USHF.L.U32 UR4, UR4, 0x1, URZ ;  /* 0x0000000104047899 */ /* 0x000fe2000800063f */
[----:B------:R-:W0:Y:S11]  /*0250*/  FENCE.VIEW.ASYNC.S ;  /* 0x00000000000073c6 */ /* 0x000e360000000000 */
[----:B0-----:R0:W1:Y:S01]  /*0260*/  SYNCS.EXCH.64 URZ, [UR8], UR4 ;  /* 0x00000004083f75b2 */ /* 0x0010620008000100 */
[----:B------:R0:W2:Y:S01]  /*0270*/  SYNCS.EXCH.64 URZ, [UR8+0x90], UR6 ;  /* 0x00009006083f75b2 */ /* 0x0000a20008000100 */
[----:B------:R0:W3:Y:S01]  /*0280*/  SYNCS.EXCH.64 URZ, [UR8+0x8], UR4 ;  /* 0x00000804083f75b2 */ /* 0x0000e20008000100 */
[----:B------:R0:W4:Y:S01]  /*0290*/  SYNCS.EXCH.64 URZ, [UR8+0x98], UR6 ;  /* 0x00009806083f75b2 */ /* 0x0001220008000100 */
[----:B------:R0:W0:Y:S01]  /*02a0*/  SYNCS.EXCH.64 URZ, [UR8+0x10], UR4 ;  /* 0x00001004083f75b2 */ /* 0x0000220008000100 */
        /* <DEDUP_REMOVED lines=31> */
[----:B-1234-:R-:W-:Y:S01]  /*04a0*/  NOP ;  /* 0x0000000000007918 */ /* 0x01efe20000000000 */
.L_x_3:
[----:B0-----:R-:W-:Y:S05]  /*04b0*/  BSYNC B0 ;  /* 0x0000000000007941 */ /* 0x001fea0003800000 */
.L_x_2:
[----:B------:R-:W0:Y:S01]  /*04c0*/  SHFL.IDX PT, R6, R0, RZ, 0x1f ;  /* 0x00001fff00067589 */ /* 0x000e2200000e0000 */
[----:B------:R-:W-:Y:S01]  /*04d0*/  ELECT P0, URZ, PT ;  /* 0x00000000003f782f */ /* 0x000fe20003800000 */
[----:B------:R-:W-:Y:S01]  /*04e0*/  NOP ;  /* 0x0000000000007918 */ /* 0x000fe20000000000 */
[----:B------:R-:W-:Y:S01]  /*04f0*/  ELECT P1, URZ, PT ;  /* 0x00000000003f782f */ /* 0x000fe20003820000 */
[----:B------:R-:W1:Y:S01]  /*0500*/  SHFL.IDX PT, R3, R0, RZ, 0x1f ;  /* 0x00001fff00037589 */ /* 0x000e6200000e0000 */
[----:B------:R-:W-:Y:S01]  /*0510*/  UMOV UR4, 0x20 ;  /* 0x0000002000047882 */ /* 0x000fe20000000000 */
[----:B------:R-:W-:Y:S01]  /*0520*/  UMOV UR11, 0x80 ;  /* 0x00000080000b7882 */ /* 0x000fe20000000000 */
[----:B------:R-:W-:Y:S01]  /*0530*/  NOP ;  /* 0x0000000000007918 */ /* 0x000fe20000000000 */
[C---:B------:R-:W-:Y:S01]  /*0540*/  VIADD R33, R8.reuse, 0xffffffff ;  /* 0xffffffff08217836 */ /* 0x040fe20000000000 */
[----:B------:R-:W2:Y:S01]  /*0550*/  SHFL.IDX PT, R5, R5, RZ, 0x1f ;  /* 0x00001fff05057589 */ /* 0x000ea200000e0000 */
[----:B------:R-:W-:Y:S01]  /*0560*/  ULDC.64 UR36, c[0x0][0x208] ;  /* 0x0000820000247ab9 */ /* 0x000fe20000000a00 */
[----:B------:R-:W-:-:S02]  /*0570*/  ISETP.NE.AND P2, PT, R8, RZ, PT ;  /* 0x000000ff0800720c */ /* 0x000fc40003f45270 */
[----:B------:R-:W-:Y:S02]  /*0580*/  ISETP.GE.U32.AND P3, PT, R33, 0x2, PT ;  /* 0x000000022100780c */ /* 0x000fe40003f66070 */
[----:B0-----:R-:W-:Y:S02]  /*0590*/  ISETP.NE.OR P0, PT, R6, RZ, !P0 ;  /* 0x000000ff0600720c */ /* 0x001fe40004705670 */
[----:B-1----:R-:W-:Y:S02]  /*05a0*/  ISETP.NE.OR P1, PT, R3, RZ, !P1 ;  /* 0x000000ff0300720c */ /* 0x002fe40004f25670 */
[----:B------:R-:W-:-:S04]  /*05b0*/  SHF.R.S32.HI R3, RZ, 0x1f, R2 ;  /* 0x0000001fff037819 */ /* 0x000fc80000011402 */
[----:B------:R-:W-:-:S05]  /*05c0*/  LEA.HI R3, R3, R2, RZ, 0x2 ;  /* 0x0000000203037211 */ /* 0x000fca00078f10ff */
[----:B------:R-:W-:Y:S01]  /*05d0*/  VOTEU.ALL UP0, P0 ;  /* 0x00000000003f7886 */ /* 0x000fe20000000000 */
[----:B------:R-:W-:Y:S01]  /*05e0*/  LOP3.LUT R3, R3, 0xfffffffc, RZ, 0xc0, !PT ;  /* 0xfffffffc03037812 */ /* 0x000fe200078ec0ff */
[----:B------:R-:W-:-:S03]  /*05f0*/  VOTEU.ALL UP1, P1 ;  /* 0x00000000003f7886 */ /* 0x000fc60000820000 */
[----:B------:R-:W0:Y:S01]  /*0600*/  @!UP0 S2UR UR7, SR_CgaCtaId ;  /* 0x00000000000789c3 */ /* 0x000e220000008800 */
[----:B------:R-:W-:Y:S01]  /*0610*/  @!UP0 UMOV UR6, 0x400 ;  /* 0x0000040000068882 */ /* 0x000fe20000000000 */
[----:B------:R-:W-:-:S04]  /*0620*/  @!UP0 UIADD3 UR4, -UR4, 0x100000, URZ ;  /* 0x0010000004048890 */ /* 0x000fc8000fffe13f */
[----:B------:R-:W-:Y:S02]  /*0630*/  @!UP0 USHF.L.U32 UR5, UR4, 0xb, URZ ;  /* 0x0000000b04058899 */ /* 0x000fe4000800063f */
[----:B------:R-:W-:Y:S01]  /*0640*/  @!UP0 USHF.L.U32 UR4, UR4, 0x1, URZ ;  /* 0x0000000104048899 */ /* 0x000fe2000800063f */
[----:B------:R-:W-:Y:S01]  /*0650*/  IMAD.IADD R0, R2, 0x1, -R3 ;  /* 0x0000000102007824 */ /* 0x000fe200078e0a03 */
[----:B------:R-:W-:Y:S01]  /*0660*/  @!UP1 UMOV UR9, 0x400 ;  /* 0x0000040000099882 */ /* 0x000fe20000000000 */
[----:B------:R-:W-:Y:S01]  /*0670*/  VOTEU.ALL UP2, P1 ;  /* 0x00000000003f7886 */ /* 0x000fe20000840000 */
[----:B------:R-:W-:Y:S01]  /*0680*/  VOTEU.ALL UP3, P1 ;  /* 0x00000000003f7886 */ /* 0x000fe20000860000 */
[----:B------:R-:W-:Y:S01]  /*0690*/  VOTEU.ALL UP4, P1 ;  /* 0x00000000003f7886 */ /* 0x000fe20000880000 */
[----:B------:R-:W1:Y:S01]  /*06a0*/  @!UP1 S2UR UR10, SR_CgaCtaId ;  /* 0x00000000000a99c3 */ /* 0x000e620000008800 */
[----:B------:R-:W-:Y:S01]  /*06b0*/  VOTEU.ALL UP5, P1 ;  /* 0x00000000003f7886 */ /* 0x000fe200008a0000 */
[----:B------:R-:W-:-:S04]  /*06c0*/  SHF.R.S32.HI R3, RZ, 0x1f, R4 ;  /* 0x0000001fff037819 */ /* 0x000fc80000011404 */
[----:B------:R-:W-:-:S04]  /*06d0*/  LEA.HI R3, R3, R4, RZ, 0x7 ;  /* 0x0000000403037211 */ /* 0x000fc800078f38ff */
[----:B------:R-:W-:-:S05]  /*06e0*/  LOP3.LUT R3, R3, 0xffffff80, RZ, 0xc0, !PT ;  /* 0xffffff8003037812 */ /* 0x000fca00078ec0ff */
[----:B------:R-:W-:Y:S01]  /*06f0*/  IMAD.IADD R3, R4, 0x1, -R3 ;  /* 0x0000000104037824 */ /* 0x000fe200078e0a03 */
[----:B0-----:R-:W-:Y:S02]  /*0700*/  @!UP0 ULEA UR8, UR7, UR6, 0x18 ;  /* 0x0000000607088291 */ /* 0x001fe4000f8ec03f */
[----:B------:R-:W-:-:S04]  /*0710*/  @!UP1 UIADD3 UR6, -UR11, 0x100000, URZ ;  /* 0x001000000b069890 */ /* 0x000fc8000fffe13f */
[----:B------:R-:W-:Y:S02]  /*0720*/  @!UP1 USHF.L.U32 UR7, UR6, 0xb, URZ ;  /* 0x0000000b06079899 */ /* 0x000fe4000800063f */
[----:B------:R-:W-:Y:S01]  /*0730*/  @!UP1 USHF.L.U32 UR6, UR6, 0x1, URZ ;  /* 0x0000000106069899 */ /* 0x000fe2000800063f */
[----:B------:R-:W-:Y:S01]  /*0740*/  VOTEU.ALL UP0, P0 ;  /* 0x00000000003f7886 */ /* 0x000fe20000000000 */
[----:B-1----:R-:W-:Y:S01]  /*0750*/  @!UP1 ULEA UR9, UR10, UR9, 0x18 ;  /* 0x000000090a099291 */ /* 0x002fe2000f8ec03f */
[----:B------:R-:W-:Y:S02]  /*0760*/  VOTEU.ALL UP1, P0 ;  /* 0x00000000003f7886 */ /* 0x000fe40000020000 */
[----:B------:R-:W-:Y:S01]  /*0770*/  ULDC.64 UR10, c[0x0][0x598] ;  /* 0x00016600000a7ab9 */ /* 0x000fe20000000a00 */
[----:B------:R-:W-:Y:S01]  /*0780*/  ISETP.NE.AND P0, PT, R0, 0x3, PT ;  /* 0x000000030000780c */ /* 0x000fe20003f05270 */
[----:B------:R-:W0:Y:S02]  /*0790*/  FENCE.VIEW.ASYNC.S ;  /* 0x00000000000073c6 */ /* 0x000e240000000000 */
[----:B0-----:R0:W1:Y:S01]  /*07a0*/  @!UP0 SYNCS.EXCH.64 URZ, [UR8+0x150], UR4 ;  /* 0x00015004083f85b2 */ /* 0x0010620008000100 */
[----:B------:R-:W-:-:S02]  /*07b0*/  ISETP.NE.U32.AND P1, PT, RZ, UR10, PT ;  /* 0x0000000aff007c0c */ /* 0x000fc4000bf25070 */
[----:B------:R-:W-:Y:S02]  /*07c0*/  ISETP.EQ.OR P0, PT, R0, RZ, !P0 ;  /* 0x000000ff0000720c */ /* 0x000fe40004702670 */
[----:B------:R-:W-:Y:S02]  /*07d0*/  ISETP.NE.AND.EX P1, PT, RZ, UR11, PT, P1 ;  /* 0x0000000bff007c0c */ /* 0x000fe4000bf25310 */
[----:B------:R-:W-:-:S04]  /*07e0*/  ISETP.EQ.AND P0, PT, R8, RZ, P0 ;  /* 0x000000ff0800720c */ /* 0x000fc80000702270 */
[----:B------:R-:W-:-:S04]  /*07f0*/  SEL R16, RZ, 0x1, !P0 ;  /* 0x00000001ff107807 */ /* 0x000fc80004000000 */
[----:B------:R-:W-:Y:S01]  /*0800*/  SEL R16, R16, 0x2, P3 ;  /* 0x0000000210107807 */ /* 0x000fe20001800000 */
[----:B------:R0:W1:Y:S01]  /*0810*/  @!UP1 SYNCS.EXCH.64 URZ, [UR8+0x158], UR4 ;  /* 0x00015804083f95b2 */ /* 0x0000620008000100 */
[----:B------:R-:W-:Y:S01]  /*0820*/  NOP ;  /* 0x0000000000007918 */ /* 0x000fe20000000000 */
[----:B------:R0:W1:Y:S01]  /*0830*/  @!UP2 SYNCS.EXCH.64 URZ, [UR9+0x130], UR6 ;  /* 0x00013006093fa5b2 */ /* 0x0000620008000100 */
[----:B------:R0:W1:Y:S01]  /*0840*/  @!UP3 SYNCS.EXCH.64 URZ, [UR9+0x138], UR6 ;  /* 0x00013806093fb5b2 */ /* 0x0000620008000100 */
[----:B------:R0:W1:Y:S01]  /*0850*/  @!UP4 SYNCS.EXCH.64 URZ, [UR9+0x140], UR6 ;  /* 0x00014006093fc5b2 */ /* 0x0000620008000100 */
[----:B------:R0:W1:Y:S01]  /*0860*/  @!UP5 SYNCS.EXCH.64 URZ, [UR9+0x148], UR6 ;  /* 0x00014806093fd5b2 */ /* 0x0000620008000100 */
[----:B------:R-:W-:Y:S01]  /*0870*/  NOP ;  /* 0x0000000000007918 */ /* 0x000fe20000000000 */
[----:B-1----:R-:W-:Y:S06]  /*0880*/  BAR.SYNC.DEFER_BLOCKING 0x0 ;  /* 0x0000000000007b1d */ /* 0x002fec0000010000 */
[----:B0-2---:R-:W-:Y:S05]  /*0890*/  @!P1 BRA `(.L_x_4) ;  /* 0x00000000001c9947 */ /* 0x005fea0003800000 */
[----:B------:R-:W0:Y:S02]  /*08a0*/  LDC.64 R6, c[0x0][0x598] ;  /* 0x00016600ff067b82 */ /* 0x000e240000000a00 */
[----:B0-----:R-:W2:Y:S02]  /*08b0*/  LDG.E.64 R6, desc[UR36][R6.64] ;  /* 0x0000002406067981 */ /* 0x001ea4000c1e1b00 */
[----:B--2---:R-:W-:-:S04]  /*08c0*/  ISETP.NE.U32.AND P0, PT, R6, RZ, PT ;  /* 0x000000ff0600720c */ /* 0x004fc80003f05070 */
[----:B------:R-:W-:-:S13]  /*08d0*/  ISETP.NE.AND.EX P0, PT, R7, RZ, PT, P0 ;  /* 0x000000ff0700720c */ /* 0x000fda0003f05300 */
[----:B------:R-:W-:Y:S05]  /*08e0*/  @!P0 BRA `(.L_x_4) ;  /* 0x0000000000088947 */ /* 0x000fea0003800000 */
[----:B------:R1:W5:Y:S01]  /*08f0*/  LD.E R88, desc[UR36][R6.64] ;  /* 0x0000002406587980 */ /* 0x000362000c101900 */
[----:B------:R-:W-:Y:S05]  /*0900*/  BRA `(.L_x_5) ;  /* 0x0000000000247947 */ /* 0x000fea0003800000 */
.L_x_4:
[----:B------:R-:W-:Y:S02]  /*0910*/  ULDC.64 UR4, c[0x0][0x588] ;  /* 0x0001620000047ab9 */ /* 0x000fe40000000a00 */
[----:B------:R-:W-:-:S04]  /*0920*/  ISETP.NE.U32.AND P0, PT, RZ, UR4, PT ;  /* 0x00000004ff007c0c */ /* 0x000fc8000bf05070 */
[----:B------:R-:W-:-:S13]  /*0930*/  ISETP.NE.AND.EX P0, PT, RZ, UR5, PT, P0 ;  /* 0x00000005ff007c0c */ /* 0x000fda000bf05300 */
[----:B------:R-:W-:Y:S05]  /*0940*/  @!P0 BRA `(.L_x_6) ;  /* 0x00000000000c8947 */ /* 0x000fea0003800000 */
[----:B------:R-:W0:Y:S02]  /*0950*/  LDC.64 R88, c[0x0][0x588] ;  /* 0x00016200ff587b82 */ /* 0x000e240000000a00 */
[----:B0-----:R0:W5:Y:S01]  /*0960*/  LDG.E R88, desc[UR36][R88.64] ;  /* 0x0000002458587981 */ /* 0x001162000c1e1900 */
[----:B------:R-:W-:Y:S05]  /*0970*/  BRA `(.L_x_5) ;  /* 0x0000000000087947 */ /* 0x000fea0003800000 */
.L_x_6:
[----:B------:R-:W-:Y:S02]  /*0980*/  ULDC UR4, c[0x0][0x580] ;  /* 0x0001600000047ab9 */ /* 0x000fe40000000800 */
[----:B------:R-:W-:-:S07]  /*0990*/  IMAD.U32 R88, RZ, RZ, UR4 ;  /* 0x00000004ff587e24 */ /* 0x000fce000f8e00ff */
.L_x_5:
[----:B------:R-:W-:Y:S02]  /*09a0*/  ULDC.64 UR4, c[0x0][0x5a0] ;  /* 0x0001680000047ab9 */ /* 0x000fe40000000a00 */
[----:B------:R-:W-:-:S04]  /*09b0*/  ISETP.NE.U32.AND P0, PT, RZ, UR4, PT ;  /* 0x00000004ff007c0c */ /* 0x000fc8000bf05070 */
[----:B------:R-:W-:-:S13]  /*09c0*/  ISETP.NE.AND.EX P0, PT, RZ, UR5, PT, P0 ;  /* 0x00000005ff007c0c */ /* 0x000fda000bf05300 */
[----:B------:R-:W-:Y:S05]  /*09d0*/  @!P0 BRA `(.L_x_7) ;  /* 0x00000000001c8947 */ /* 0x000fea0003800000 */
[----:B-1----:R-:W1:Y:S02]  /*09e0*/  LDC.64 R6, c[0x0][0x5a0] ;  /* 0x00016800ff067b82 */ /* 0x002e640000000a00 */
[----:B-1----:R-:W2:Y:S02]  /*09f0*/  LDG.E.64 R6, desc[UR36][R6.64] ;  /* 0x0000002406067981 */ /* 0x002ea4000c1e1b00 */
[----:B--2---:R-:W-:-:S04]  /*0a00*/  ISETP.NE.U32.AND P0, PT, R6, RZ, PT ;  /* 0x000000ff0600720c */ /* 0x004fc80003f05070 */
[----:B------:R-:W-:-:S13]  /*0a10*/  ISETP.NE.AND.EX P0, PT, R7, RZ, PT, P0 ;  /* 0x000000ff0700720c */ /* 0x000fda0003f05300 */
[----:B------:R-:W-:Y:S05]  /*0a20*/  @!P0 BRA `(.L_x_7) ;  /* 0x0000000000088947 */ /* 0x000fea0003800000 */
[----:B0-----:R2:W5:Y:S01]  /*0a30*/  LD.E R89, desc[UR36][R6.64] ;  /* 0x0000002406597980 */ /* 0x001562000c101900 */
[----:B------:R-:W-:Y:S05]  /*0a40*/  BRA `(.L_x_8) ;  /* 0x0000000000247947 */ /* 0x000fea0003800000 */
.L_x_7:
[----:B------:R-:W-:Y:S02]  /*0a50*/  ULDC.64 UR4, c[0x0][0x590] ;  /* 0x0001640000047ab9 */ /* 0x000fe40000000a00 */
[----:B------:R-:W-:-:S04]  /*0a60*/  ISETP.NE.U32.AND P0, PT, RZ, UR4, PT ;  /* 0x00000004ff007c0c */ /* 0x000fc8000bf05070 */
[----:B------:R-:W-:-:S13]  /*0a70*/  ISETP.NE.AND.EX P0, PT, RZ, UR5, PT, P0 ;  /* 0x00000005ff007c0c */ /* 0x000fda000bf05300 */
[----:B------:R-:W-:Y:S05]  /*0a80*/  @!P0 BRA `(.L_x_9) ;  /* 0x00000000000c8947 */ /* 0x000fea0003800000 */
[----:B-1----:R-:W0:Y:S02]  /*0a90*/  LDC.64 R6, c[0x0][0x590] ;  /* 0x00016400ff067b82 */ /* 0x002e240000000a00 */
[----:B0-----:R0:W5:Y:S01]  /*0aa0*/  LDG.E R89, desc[UR36][R6.64] ;  /* 0x0000002406597981 */ /* 0x001162000c1e1900 */
[----:B------:R-:W-:Y:S05]  /*0ab0*/  BRA `(.L_x_8) ;  /* 0x0000000000087947 */ /* 0x000fea0003800000 */
.L_x_9:
[----:B------:R-:W-:Y:S02]  /*0ac0*/  ULDC UR4, c[0x0][0x584] ;  /* 0x0001610000047ab9 */ /* 0x000fe40000000800 */
[----:B0-----:R-:W-:-:S07]  /*0ad0*/  IMAD.U32 R89, RZ, RZ, UR4 ;  /* 0x00000004ff597e24 */ /* 0x001fce000f8e00ff */
.L_x_8:
[----:B------:R-:W3:Y:S01]  /*0ae0*/  LDC R2, c[0x0][0x65c] ;  /* 0x00019700ff027b82 */ /* 0x000ee20000000800 */
[----:B------:R-:W4:Y:S01]  /*0af0*/  S2R R14, SR_CTAID.Y ;  /* 0x00000000000e7919 */ /* 0x000f220000002600 */
[----:B------:R-:W-:Y:S01]  /*0b00*/  ULDC UR6, c[0x0][0x28c] ;  /* 0x0000a30000067ab9 */ /* 0x000fe20000000800 */
[----:B------:R-:W-:Y:S01]  /*0b10*/  ISETP.NE.AND P0, PT, R8, 0x2, PT ;  /* 0x000000020800780c */ /* 0x000fe20003f05270 */
[----:B------:R-:W-:Y:S01]  /*0b20*/  UIADD3 UR6, UR6, 0x1f, URZ ;  /* 0x0000001f06067890 */ /* 0x000fe2000fffe03f */
[----:B012---:R-:W0:Y:S01]  /*0b30*/  S2R R6, SR_CTAID.X ;  /* 0x0000000000067919 */ /* 0x007e220000002500 */
[----:B------:R-:W-:Y:S01]  /*0b40*/  IMAD.MOV.U32 R7, RZ, RZ, RZ ;  /* 0x000000ffff077224 */ /* 0x000fe200078e00ff */
[----:B------:R-:W-:Y:S01]  /*0b50*/  UMOV UR38, URZ ;  /* 0x0000003f00267c82 */ /* 0x000fe20008000000 */
[----:B------:R-:W-:Y:S01]  /*0b60*/  USHF.R.S32.HI UR7, URZ, 0x1f, UR6 ;  /* 0x0000001f3f077899 */ /* 0x000fe20008011406 */
[----:B------:R-:W-:Y:S01]  /*0b70*/  UMOV UR39, URZ ;  /* 0x0000003f00277c82 */ /* 0x000fe20008000000 */
[----:B------:R-:W-:-:S02]  /*0b80*/  ULDC.64 UR8, c[0x0][0x650] ;  /* 0x0001940000087ab9 */ /* 0x000fc40000000a00 */
[----:B------:R-:W-:-:S04]  /*0b90*/  ULEA.HI UR7, UR7, UR6, URZ, 0x5 ;  /* 0x0000000607077291 */ /* 0x000fc8000f8f283f */
[----:B------:R-:W-:Y:S01]  /*0ba0*/  USHF.R.S32.HI UR40, URZ, 0x5, UR7 ;  /* 0x000000053f287899 */ /* 0x000fe20008011407 */
[----:B---3--:R-:W-:-:S13]  /*0bb0*/  ISETP.NE.AND P1, PT, R2, 0x1, PT ;  /* 0x000000010200780c */ /* 0x008fda0003f25270 */
[----:B------:R-:W0:Y:S01]  /*0bc0*/  @P1 LDC R19, c[0x0][0x10] ;  /* 0x00000400ff131b82 */ /* 0x000e220000000800 */
[----:B----4-:R-:W-:Y:S02]  /*0bd0*/  @P1 IMAD.MOV.U32 R8, RZ, RZ, R14 ;  /* 0x000000ffff081224 */ /* 0x010fe400078e000e */
[----:B------:R-:W-:Y:S02]  /*0be0*/  @P1 IMAD.MOV.U32 R9, RZ, RZ, RZ ;  /* 0x000000ffff091224 */ /* 0x000fe400078e00ff */
[----:B------:R-:W-:-:S03]  /*0bf0*/  @P1 IMAD.MOV.U32 R17, RZ, RZ, RZ ;  /* 0x000000ffff111224 */ /* 0x000fc600078e00ff */
[----:B------:R-:W1:Y:S01]  /*0c00*/  @!P1 LDC R11, c[0x0][0xc] ;  /* 0x00000300ff0b9b82 */ /* 0x000e620000000800 */
[----:B------:R-:W-:Y:S01]  /*0c10*/  ULDC UR4, c[0x0][0xc] ;  /* 0x0000030000047ab9 */ /* 0x000fe20000000800 */
[----:B------:R-:W-:Y:S02]  /*0c20*/  ULDC UR5, c[0x0][0x10] ;  /* 0x0000040000057ab9 */ /* 0x000fe40000000800 */
[----:B------:R-:W-:-:S04]  /*0c30*/  UIMAD.WIDE.U32 UR4, UR4, UR5, URZ ;  /* 0x00000005040472a5 */ /* 0x000fc8000f8e003f */
[----:B------:R-:W2:Y:S01]  /*0c40*/  LDC R2, c[0x0][0x14] ;  /* 0x00000500ff027b82 */ /* 0x000ea20000000800 */
[----:B0-----:R-:W-:-:S04]  /*0c50*/  @P1 IMAD.WIDE.U32 R18, R6, R19, R8 ;  /* 0x0000001306121225 */ /* 0x001fc800078e0008 */
[----:B------:R-:W-:Y:S02]  /*0c60*/  @P1 IMAD.IADD R17, R19, 0x1, R17 ;  /* 0x0000000113111824 */ /* 0x000fe400078e0211 */
[----:B-1----:R-:W-:-:S04]  /*0c70*/  @!P1 IMAD.WIDE.U32 R8, R11, R14, R6 ;  /* 0x0000000e0b089225 */ /* 0x002fc800078e0006 */
[----:B------:R-:W-:Y:S02]  /*0c80*/  @!P1 IMAD.MOV.U32 R18, RZ, RZ, R8 ;  /* 0x000000ffff129224 */ /* 0x000fe400078e0008 */
[----:B------:R-:W-:Y:S02]  /*0c90*/  @!P1 IMAD.MOV.U32 R17, RZ, RZ, R9 ;  /* 0x000000ffff119224 */ /* 0x000fe400078e0009 */
[----:B--2---:R-:W-:-:S04]  /*0ca0*/  IMAD.WIDE.U32 R12, R2, UR4, RZ ;  /* 0x00000004020c7c25 */ /* 0x004fc8000f8e00ff */
[----:B------:R-:W-:Y:S01]  /*0cb0*/  IMAD R23, R2, UR5, RZ ;  /* 0x0000000502177c24 */ /* 0x000fe2000f8e02ff */
[----:B------:R0:W-:Y:S03]  /*0cc0*/  STL.64 [R1], R12 ;  /* 0x0000000c01007387 */ /* 0x0001e60000100a00 */
[----:B------:R-:W-:Y:S01]  /*0cd0*/  IMAD.IADD R23, R13, 0x1, R23 ;  /* 0x000000010d177824 */ /* 0x000fe200078e0217 */
[----:B------:R-:W-:Y:S06]  /*0ce0*/  @P0 BRA `(.L_x_10) ;  /* 0x0000000000200947 */ /* 0x000fec0003800000 */
[----:B------:R-:W-:Y:S01]  /*0cf0*/  UISETP.GE.U32.AND UP0, UPT, UR40, 0x12, UPT ;  /* 0x000000122800788c */ /* 0x000fe2000bf06070 */
[----:B------:R-:W-:Y:S01]  /*0d00*/  IADD3 R18, P0, R18, R12, RZ ;  /* 0x0000000c12127210 */ /* 0x000fe20007f1e0ff */
[----:B------:R-:W-:Y:S01]  /*0d10*/  UIMAD.WIDE.U32 UR4, UR40, 0x38e38e39, URZ ;  /* 0x38e38e39280478a5 */ /* 0x000fe2000f8e003f */
[----:B------:R-:W-:-:S03]  /*0d20*/  UMOV UR39, URZ ;  /* 0x0000003f00277c82 */ /* 0x000fc60008000000 */
[----:B------:R-:W-:Y:S01]  /*0d30*/  USHF.R.U32.HI UR4, URZ, 0x2, UR5 ;  /* 0x000000023f047899 */ /* 0x000fe20008011605 */
[----:B------:R-:W-:-:S03]  /*0d40*/  IMAD.X R17, R23, 0x1, R17, P0 ;  /* 0x0000000117117824 */ /* 0x000fc600000e0611 */
[----:B------:R-:W-:Y:S02]  /*0d50*/  UIMAD UR38, UR4, -0x12, UR40 ;  /* 0xffffffee042678a4 */ /* 0x000fe4000f8e0228 */
[----:B------:R-:W-:-:S12]  /*0d60*/  @UP0 ULOP3.LUT UR39, UR4, 0x1, URZ, 0xc0, !UPT ;  /* 0x0000000104270892 */ /* 0x000fd8000f8ec03f */
.L_x_10:
[----:B------:R-:W-:Y:S01]  /*0d70*/  ISETP.GE.U32.AND P0, PT, R18, UR8, PT ;  /* 0x0000000812007c0c */ /* 0x000fe2000bf06070 */
[----:B------:R-:W-:Y:S01]  /*0d80*/  IMAD.MOV.U32 R19, RZ, RZ, -0x1 ;  /* 0xffffffffff137424 */ /* 0x000fe200078e00ff */
[----:B------:R-:W-:Y:S01]  /*0d90*/  PRMT R8, RZ, 0x7610, R8 ;  /* 0x00007610ff087816 */ /* 0x000fe20000000008 */
[----:B------:R-:W-:Y:S01]  /*0da0*/  IMAD.MOV.U32 R22, RZ, RZ, -0x1 ;  /* 0xffffffffff167424 */ /* 0x000fe200078e00ff */
[----:B------:R-:W-:Y:S01]  /*0db0*/  ISETP.GE.U32.AND.EX P0, PT, R17, UR9, PT, P0 ;  /* 0x0000000911007c0c */ /* 0x000fe2000bf06100 */
[----:B------:R-:W-:-:S12]  /*0dc0*/  IMAD.MOV.U32 R2, RZ, RZ, -0x1 ;  /* 0xffffffffff027424 */ /* 0x000fd800078e00ff */
[----:B------:R-:W-:Y:S05]  /*0dd0*/  @P0 BRA `(.L_x_11) ;  /* 0x00000004005c0947 */ /* 0x000fea0003800000 */
[----:B------:R-:W1:Y:S01]  /*0de0*/  LDC.64 R20, c[0x0][0x628] ;  /* 0x00018a00ff147b82 */ /* 0x000e620000000a00 */
[----:B------:R-:W-:Y:S02]  /*0df0*/  IMAD.MOV.U32 R8, RZ, RZ, R18 ;  /* 0x000000ffff087224 */ /* 0x000fe400078e0012 */
[----:B------:R-:W-:-:S05]  /*0e00*/  IMAD.MOV.U32 R9, RZ, RZ, R17 ;  /* 0x000000ffff097224 */ /* 0x000fca00078e0011 */
[----:B------:R-:W2:Y:S08]  /*0e10*/  LDC R2, c[0x0][0x630] ;  /* 0x00018c00ff027b82 */ /* 0x000eb00000000800 */
[----:B------:R-:W3:Y:S01]  /*0e20*/  LDC.64 R24, c[0x0][0x620] ;  /* 0x00018800ff187b82 */ /* 0x000ee20000000a00 */
[----:B-1----:R-:W-:-:S04]  /*0e30*/  ISETP.NE.U32.AND P0, PT, R20, RZ, PT ;  /* 0x000000ff1400720c */ /* 0x002fc80003f05070 */
[----:B------:R-:W-:-:S13]  /*0e40*/  ISETP.NE.AND.EX P0, PT, R21, RZ, PT, P0 ;  /* 0x000000ff1500720c */ /* 0x000fda0003f05300 */
[----:B--23--:R-:W-:Y:S05]  /*0e50*/  @!P0 BRA `(.L_x_12) ;  /* 0x0000000000288947 */ /* 0x00cfea0003800000 */
[----:B0-----:R-:W0:Y:S02]  /*0e60*/  LDC R13, c[0x0][0x634] ;  /* 0x00018d00ff0d7b82 */ /* 0x001e240000000800 */
[----:B0-----:R-:W-:-:S05]  /*0e70*/  IADD3 R13, P0, R18, R13, RZ ;  /* 0x0000000d120d7210 */ /* 0x001fca0007f1e0ff */
[----:B------:R-:W-:-:S04]  /*0e80*/  IMAD.X R15, RZ, RZ, R17, P0 ;  /* 0x000000ffff0f7224 */ /* 0x000fc800000e0611 */
[----:B------:R-:W-:-:S04]  /*0e90*/  IMAD.WIDE.U32 R8, R15, R20, RZ ;  /* 0x000000140f087225 */ /* 0x000fc800078e00ff */
[----:B------:R-:W-:-:S04]  /*0ea0*/  IMAD.WIDE.U32 R10, P0, R13, R21, R8 ;  /* 0x000000150d0a7225 */ /* 0x000fc80007800008 */
[----:B------:R-:W-:-:S04]  /*0eb0*/  IMAD.WIDE.U32 R8, R13, R20, RZ ;  /* 0x000000140d087225 */ /* 0x000fc800078e00ff */
[----:B------:R-:W-:Y:S01]  /*0ec0*/  IMAD.X R13, RZ, RZ, RZ, P0 ;  /* 0x000000ffff0d7224 */ /* 0x000fe200000e06ff */
[----:B------:R-:W-:Y:S01]  /*0ed0*/  IADD3 RZ, P0, R9, R10, RZ ;  /* 0x0000000a09ff7210 */ /* 0x000fe20007f1e0ff */
[----:B------:R-:W-:-:S04]  /*0ee0*/  IMAD.MOV.U32 R12, RZ, RZ, R11 ;  /* 0x000000ffff0c7224 */ /* 0x000fc800078e000b */
[----:B------:R-:W-:-:S08]  /*0ef0*/  IMAD.WIDE.U32.X R8, R15, R21, R12, P0 ;  /* 0x000000150f087225 */ /* 0x000fd000000e040c */
.L_x_12:
[-CC-:B------:R-:W-:Y:S01]  /*0f00*/  SHF.R.U64 R31, R8, R2.reuse, R9.reuse ;  /* 0x00000002081f7219 */ /* 0x180fe20000001209 */
[----:B0-----:R-:W0:Y:S01]  /*0f10*/  LDC R12, c[0x0][0x618] ;  /* 0x00018600ff0c7b82 */ /* 0x001e220000000800 */
[----:B------:R-:W-:Y:S01]  /*0f20*/  SHF.R.U32.HI R7, RZ, R2, R9 ;  /* 0x00000002ff077219 */ /* 0x000fe20000011609 */
[----:B------:R-:W-:Y:S01]  /*0f30*/  ULDC UR4, c[0x0][0x150] ;  /* 0x0000540000047ab9 */ /* 0x000fe20000000800 */
[----:B------:R-:W-:Y:S01]  /*0f40*/  IADD3 R11, P0, RZ, -R31, RZ ;  /* 0x8000001fff0b7210 */ /* 0x000fe20007f1e0ff */
[----:B------:R-:W-:Y:S01]  /*0f50*/  IMAD.MOV.U32 R19, RZ, RZ, R17 ;  /* 0x000000ffff137224 */ /* 0x000fe200078e0011 */
[----:B------:R-:W-:-:S03]  /*0f60*/  I2FP.F32.U32 R2, R6 ;  /* 0x0000000600027245 */ /* 0x000fc60000201000 */
[----:B------:R-:W1:Y:S01]  /*0f70*/  LDC.64 R26, c[0x0][0x640] ;  /* 0x00019000ff1a7b82 */ /* 0x000e620000000a00 */
[----:B------:R-:W-:Y:S02]  /*0f80*/  IMAD.X R13, RZ, RZ, ~R7, P0 ;  /* 0x000000ffff0d7224 */ /* 0x000fe400000e0e07 */
[----:B------:R-:W-:Y:S01]  /*0f90*/  FMUL R2, R2, UR4 ;  /* 0x0000000402027c20 */ /* 0x000fe20008400000 */
[----:B------:R-:W-:Y:S01]  /*0fa0*/  IMAD.WIDE.U32 R8, R11, R24, R18 ;  /* 0x000000180b087225 */ /* 0x000fe200078e0012 */
[----:B------:R-:W-:-:S03]  /*0fb0*/  ULDC UR4, c[0x0][0x154] ;  /* 0x0000550000047ab9 */ /* 0x000fc60000000800 */
[----:B------:R-:W-:Y:S01]  /*0fc0*/  IMAD R10, R13, R24, RZ ;  /* 0x000000180d0a7224 */ /* 0x000fe200078e02ff */
[----:B------:R-:W2:Y:S01]  /*0fd0*/  LDC R7, c[0x0][0x144] ;  /* 0x00005100ff077b82 */ /* 0x000ea20000000800 */
[----:B------:R-:W3:Y:S02]  /*0fe0*/  F2I.U32.TRUNC.NTZ R2, R2 ;  /* 0x0000000200027305 */ /* 0x000ee4000020f000 */
[----:B------:R-:W-:-:S04]  /*0ff0*/  IMAD R11, R11, R25, R10 ;  /* 0x000000190b0b7224 */ /* 0x000fc800078e020a */
[----:B------:R-:W-:Y:S01]  /*1000*/  IMAD.IADD R9, R9, 0x1, R11 ;  /* 0x0000000109097824 */ /* 0x000fe200078e020b */
[----:B------:R-:W4:Y:S01]  /*1010*/  LDC R22, c[0x0][0x608] ;  /* 0x00018200ff167b82 */ /* 0x000f220000000800 */
[----:B------:R-:W-:-:S03]  /*1020*/  IMAD.MOV.U32 R11, RZ, RZ, -0x1 ;  /* 0xffffffffff0b7424 */ /* 0x000fc600078e00ff */
[--C-:B0-----:R-:W-:Y:S02]  /*1030*/  SHF.R.U64 R20, R8, R12, R9.reuse ;  /* 0x0000000c08147219 */ /* 0x101fe40000001209 */
[----:B------:R-:W-:Y:S02]  /*1040*/  I2FP.F32.U32 R8, R14 ;  /* 0x0000000e00087245 */ /* 0x000fe40000201000 */
[----:B------:R-:W0:Y:S01]  /*1050*/  LDC R24, c[0x0][0x658] ;  /* 0x00019600ff187b82 */ /* 0x000e220000000800 */
[----:B-1----:R-:W-:Y:S01]  /*1060*/  ISETP.NE.U32.AND P0, PT, R26, RZ, PT ;  /* 0x000000ff1a00720c */ /* 0x002fe20003f05070 */
[----:B---3--:R-:W-:Y:S02]  /*1070*/  IMAD.MOV R10, RZ, RZ, -R2 ;  /* 0x000000ffff0a7224 */ /* 0x008fe400078e0a02 */
[----:B------:R-:W-:Y:S01]  /*1080*/  FMUL R8, R8, UR4 ;  /* 0x0000000408087c20 */ /* 0x000fe20008400000 */
[----:B------:R-:W-:Y:S02]  /*1090*/  SHF.R.U32.HI R9, RZ, R12, R9 ;  /* 0x0000000cff097219 */ /* 0x000fe40000011609 */
[----:B------:R-:W-:Y:S01]  /*10a0*/  ISETP.NE.AND.EX P0, PT, R27, RZ, PT, P0 ;  /* 0x000000ff1b00720c */ /* 0x000fe20003f05300 */
[----:B------:R1:W3:Y:S01]  /*10b0*/  F2I.U32.TRUNC.NTZ R15, R8 ;  /* 0x00000008000f7305 */ /* 0x0002e2000020f000 */
[----:B------:R-:W1:Y:S01]  /*10c0*/  LDC R19, c[0x0][0x148] ;  /* 0x00005200ff137b82 */ /* 0x000e620000000800 */
[----:B--2---:R-:W-:-:S07]  /*10d0*/  IMAD R2, R7, R10, R6 ;  /* 0x0000000a07027224 */ /* 0x004fce00078e0206 */
[----:B------:R-:W2:Y:S01]  /*10e0*/  LDC R25, c[0x0][0x600] ;  /* 0x00018000ff197b82 */ /* 0x000ea20000000800 */
[-CC-:B----4-:R-:W-:Y:S02]  /*10f0*/  SHF.R.U64 R32, R20, R22.reuse, R9.reuse ;  /* 0x0000001614207219 */ /* 0x190fe40000001209 */
[----:B------:R-:W-:Y:S01]  /*1100*/  SHF.R.U32.HI R7, RZ, R22, R9 ;  /* 0x00000016ff077219 */ /* 0x000fe20000011609 */
[----:B------:R-:W-:-:S04]  /*1110*/  IMAD.MOV.U32 R9, RZ, RZ, 0x1 ;  /* 0x00000001ff097424 */ /* 0x000fc800078e00ff */
[----:B------:R-:W4:Y:S01]  /*1120*/  LDC R28, c[0x0][0x648] ;  /* 0x00019200ff1c7b82 */ /* 0x000f220000000800 */
[-C--:B0-----:R-:W-:Y:S02]  /*1130*/  SHF.L.U32 R6, R11, R24.reuse, RZ ;  /* 0x000000180b067219 */ /* 0x081fe400000006ff */
[--C-:B------:R-:W-:Y:S02]  /*1140*/  SHF.R.U64 R22, R32, R24, R7.reuse ;  /* 0x0000001820167219 */ /* 0x100fe40000001207 */
[----:B------:R-:W-:Y:S02]  /*1150*/  LOP3.LUT R13, RZ, R6, RZ, 0x33, !PT ;  /* 0x00000006ff0d7212 */ /* 0x000fe400078e33ff */
[-C--:B------:R-:W-:Y:S01]  /*1160*/  SHF.R.U32.HI R7, RZ, R24.reuse, R7 ;  /* 0x00000018ff077219 */ /* 0x080fe20000011607 */
[----:B------:R-:W0:Y:S01]  /*1170*/  LDC R29, c[0x0][0x638] ;  /* 0x00018e00ff1d7b82 */ /* 0x000e220000000800 */
[----:B------:R-:W-:Y:S01]  /*1180*/  SHF.L.U32 R12, R9, R24, RZ ;  /* 0x00000018090c7219 */ /* 0x000fe200000006ff */
[----:B------:R-:W-:-:S06]  /*1190*/  IMAD.MOV.U32 R6, RZ, RZ, R22 ;  /* 0x000000ffff067224 */ /* 0x000fcc00078e0016 */
[----:B------:R-:W0:Y:S01]  /*11a0*/  LDC R30, c[0x0][0x610] ;  /* 0x00018400ff1e7b82 */ /* 0x000e220000000800 */
[----:B-1-3--:R-:W-:Y:S05]  /*11b0*/  @!P0 BRA `(.L_x_13) ;  /* 0x0000000000288947 */ /* 0x00afea0003800000 */
[----:B------:R-:W1:Y:S02]  /*11c0*/  LDC R11, c[0x0][0x64c] ;  /* 0x00019300ff0b7b82 */ /* 0x000e640000000800 */
[----:B-1----:R-:W-:-:S05]  /*11d0*/  IADD3 R11, P0, R22, R11, RZ ;  /* 0x0000000b160b7210 */ /* 0x002fca0007f1e0ff */
        /* <DEDUP_REMOVED lines=8> */
.L_x_13:
[----:B----4-:R-:W-:Y:S01]  /*1260*/  SHF.R.U64 R6, R6, R28, R7 ;  /* 0x0000001c06067219 */ /* 0x010fe20000001207 */
[----:B--2---:R-:W-:Y:S01]  /*1270*/  VIADD R7, R25, 0xffffffff ;  /* 0xffffffff19077836 */ /* 0x004fe20000000000 */
[----:B------:R-:W-:Y:S01]  /*1280*/  LOP3.LUT R13, R32, R13, RZ, 0xc0, !PT ;  /* 0x0000000d200d7212 */ /* 0x000fe200078ec0ff */
[----:B------:R-:W-:Y:S02]  /*1290*/  IMAD.MOV R15, RZ, RZ, -R15 ;  /* 0x000000ffff0f7224 */ /* 0x000fe400078e0a0f */
[----:B------:R-:W-:Y:S01]  /*12a0*/  IMAD.MOV R8, RZ, RZ, -R6 ;  /* 0x000000ffff087224 */ /* 0x000fe200078e0a06 */
[----:B------:R-:W-:Y:S01]  /*12b0*/  LOP3.LUT R7, R20, R7, RZ, 0xc0, !PT ;  /* 0x0000000714077212 */ /* 0x000fe200078ec0ff */
[----:B------:R-:W-:Y:S02]  /*12c0*/  IMAD R13, R12, R6, R13 ;  /* 0x000000060c0d7224 */ /* 0x000fe400078e020d */
[----:B------:R-:W-:Y:S02]  /*12d0*/  @P1 IMAD R2, R19, R15, R14 ;  /* 0x0000000f13021224 */ /* 0x000fe400078e020e */
[----:B0-----:R-:W-:-:S02]  /*12e0*/  IMAD R6, R8, R29, R22 ;  /* 0x0000001d08067224 */ /* 0x001fc400078e0216 */
[----:B------:R-:W-:Y:S02]  /*12f0*/  IMAD R2, R13, R30, R2 ;  /* 0x0000001e0d027224 */ /* 0x000fe400078e0202 */
[----:B------:R-:W-:Y:S02]  /*1300*/  IMAD R19, R6, R25, R7 ;  /* 0x0000001906137224 */ /* 0x000fe400078e0207 */
[----:B------:R-:W-:-:S03]  /*1310*/  IMAD.MOV.U32 R8, RZ, RZ, 0x1 ;  /* 0x00000001ff087424 */ /* 0x000fc600078e00ff */
[----:B------:R-:W-:Y:S02]  /*1320*/  SEL R22, R19, R2, !P1 ;  /* 0x0000000213167207 */ /* 0x000fe40004800000 */
[----:B------:R-:W-:Y:S01]  /*1330*/  SEL R19, R2, R19, !P1 ;  /* 0x0000001302137207 */ /* 0x000fe20004800000 */
[----:B------:R-:W-:-:S07]  /*1340*/  IMAD.MOV.U32 R2, RZ, RZ, R31 ;  /* 0x000000ffff027224 */ /* 0x000fce00078e001f */
.L_x_11:
[----:B------:R-:W-:Y:S05]  /*1350*/  @!P2 BRA `(.L_x_14) ;  /* 0x000000540010a947 */ /* 0x000fea0003800000 */
[----:B------:R-:W-:-:S13]  /*1360*/  ISETP.GT.U32.AND P0, PT, R33, 0x1, PT ;  /* 0x000000012100780c */ /* 0x000fda0003f04070 */
[----:B------:R-:W-:Y:S05]  /*1370*/  @P0 EXIT ;  /* 0x000000000000094d */ /* 0x000fea0003800000 */
.L_x_15:
[----:B------:R-:W-:-:S08]  /*1380*/  NOP ;  /* 0x0000000000007918 */ /* 0x000fd00000000000 */
[----:B------:R-:W1:Y:S02]  /*1390*/  USETMAXREG.TRY_ALLOC.CTAPOOL UP0, 0xe8 ;  /* 0x000000e8000079c8 */ /* 0x000e640008000600 */
[----:B-1----:R-:W-:-:S13]  /*13a0*/  PLOP3.LUT P0, PT, PT, PT, UP0, 0x80, 0x0 ;  /* 0x000000000000781c */ /* 0x002fda0003f0f008 */
[----:B------:R-:W-:Y:S05]  /*13b0*/  @!P0 BRA `(.L_x_15) ;  /* 0xfffffffc00f08947 */ /* 0x000fea000383ffff */
[----:B------:R-:W-:-:S13]  /*13c0*/  LOP3.LUT P0, RZ, R8, 0xff, RZ, 0xc0, !PT ;  /* 0x000000ff08ff7812 */ /* 0x000fda000780c0ff */
[----:B------:R-:W-:Y:S05]  /*13d0*/  @!P0 EXIT ;  /* 0x000000000000894d */ /* 0x000fea0003800000 */
[----:B------:R-:W1:Y:S01]  /*13e0*/  S2UR UR4, SR_CgaCtaId ;  /* 0x00000000000479c3 */ /* 0x000e620000008800 */
[----:B------:R-:W-:Y:S01]  /*13f0*/  VIADD R6, R5, 0xffffffff ;  /* 0xffffffff05067836 */ /* 0x000fe20000000000 */
[----:B------:R-:W-:Y:S01]  /*1400*/  SHF.R.S32.HI R0, RZ, 0x1f, R3 ;  /* 0x0000001fff007819 */ /* 0x000fe20000011403 */
[----:B------:R-:W-:Y:S01]  /*1410*/  UMOV UR41, 0x400 ;  /* 0x0000040000297882 */ /* 0x000fe20000000000 */
[----:B------:R-:W-:Y:S01]  /*1420*/  UISETP.LT.AND UP0, UPT, UR40, 0x1, UPT ;  /* 0x000000012800788c */ /* 0x000fe2000bf01270 */
[----:B------:R-:W-:Y:S01]  /*1430*/  LOP3.LUT R100, R16, 0x1, RZ, 0xfc, !PT ;  /* 0x0000000110647812 */ /* 0x000fe200078efcff */
[----:B------:R-:W-:Y:S01]  /*1440*/  ULDC UR6, c[0x0][0x284] ;  /* 0x0000a10000067ab9 */ /* 0x000fe20000000800 */
[----:B------:R-:W-:Y:S01]  /*1450*/  R2UR UR42, R6 ;  /* 0x00000000062a72ca */ /* 0x000fe200000e0000 */
[----:B------:R-:W-:Y:S01]  /*1460*/  USEL UR43, UR40, 0x1, UP0 ;  /* 0x00000001282b7887 */ /* 0x000fe20008000000 */
[CC--:B------:R-:W-:Y:S01]  /*1470*/  LEA.HI R4, R0.reuse, R3.reuse, RZ, 0x2 ;  /* 0x0000000300047211 */ /* 0x0c0fe200078f10ff */
[----:B------:R-:W-:Y:S01]  /*1480*/  USHF.L.U32 UR46, UR40, 0x1, URZ ;  /* 0x00000001282e7899 */ /* 0x000fe2000800063f */
[----:B------:R-:W-:Y:S01]  /*1490*/  LEA.HI R0, R0, R3, RZ, 0x5 ;  /* 0x0000000300007211 */ /* 0x000fe200078f28ff */
[----:B------:R-:W-:Y:S01]  /*14a0*/  UIADD3 UR43, -UR43, UR40, URZ ;  /* 0x000000282b2b7290 */ /* 0x000fe2000fffe13f */
[----:B------:R-:W-:-:S02]  /*14b0*/  SHF.R.S32.HI R90, RZ, 0x2, R4 ;  /* 0x00000002ff5a7819 */ /* 0x000fc40000011404 */
[----:B------:R-:W-:Y:S02]  /*14c0*/  SHF.R.S32.HI R5, RZ, 0x1f, R4 ;  /* 0x0000001fff057819 */ /* 0x000fe40000011404 */
[----:B------:R-:W-:Y:S02]  /*14d0*/  LOP3.LUT R92, R4, 0xfffffffc, RZ, 0xc0, !PT ;  /* 0xfffffffc045c7812 */ /* 0x000fe400078ec0ff */
[----:B------:R-:W-:Y:S01]  /*14e0*/  LEA.HI R5, R5, R90, RZ, 0x3 ;  /* 0x0000005a05057211 */ /* 0x000fe200078f18ff */
[----:B------:R-:W-:Y:S01]  /*14f0*/  USHF.L.U32 UR42, UR42, 0x3, URZ ;  /* 0x000000032a2a7899 */ /* 0x000fe2000800063f */
[----:B------:R-:W-:Y:S01]  /*1500*/  ISETP.NE.AND P0, PT, R6, RZ, PT ;  /* 0x000000ff0600720c */ /* 0x000fe20003f05270 */
[----:B------:R-:W-:Y:S01]  /*1510*/  IMAD.IADD R92, R3, 0x1, -R92 ;  /* 0x00000001035c7824 */ /* 0x000fe200078e0a5c */
[----:B------:R-:W-:Y:S01]  /*1520*/  LOP3.LUT R5, R5, 0xfffffff8, RZ, 0xc0, !PT ;  /* 0xfffffff805057812 */ /* 0x000fe200078ec0ff */
[----:B-1----:R-:W-:Y:S01]  /*1530*/  ULEA UR41, UR4, UR41, 0x18 ;  /* 0x0000002904297291 */ /* 0x002fe2000f8ec03f */
[----:B------:R-:W-:Y:S01]  /*1540*/  SEL R101, RZ, 0x1, P0 ;  /* 0x00000001ff657807 */ /* 0x000fe20000000000 */
[----:B------:R-:W-:-:S02]  /*1550*/  IMAD.U32 R94, RZ, RZ, UR42 ;  /* 0x0000002aff5e7e24 */ /* 0x000fc4000f8e00ff */
[----:B------:R-:W-:Y:S01]  /*1560*/  UIADD3 UR47, UR41, 0x130, URZ ;  /* 0x00000130292f7890 */ /* 0x000fe2000fffe03f */
[----:B------:R-:W-:Y:S01]  /*1570*/  IMAD.IADD R90, R90, 0x1, -R5 ;  /* 0x000000015a5a7824 */ /* 0x000fe200078e0a05 */
[----:B------:R-:W-:Y:S01]  /*1580*/  UIADD3 UR4, UR41, 0x200, URZ ;  /* 0x0000020029047890 */ /* 0x000fe2000fffe03f */
[----:B------:R-:W-:Y:S01]  /*1590*/  SHF.R.S32.HI R5, RZ, 0x5, R0 ;  /* 0x00000005ff057819 */ /* 0x000fe20000011400 */
[----:B------:R-:W-:Y:S01]  /*15a0*/  UIADD3 UR5, UR41, 0x12200, URZ ;  /* 0x0001220029057890 */ /* 0x000fe2000fffe03f */
[C---:B------:R-:W-:Y:S01]  /*15b0*/  LOP3.LUT R96, R94.reuse, 0x8, RZ, 0xc0, !PT ;  /* 0x000000085e607812 */ /* 0x040fe200078ec0ff */
[----:B------:R-:W-:Y:S01]  /*15c0*/  USHF.R.U32.HI UR4, URZ, 0x4, UR4 ;  /* 0x000000043f047899 */ /* 0x000fe20008011604 */
[--C-:B------:R-:W-:Y:S01]  /*15d0*/  SHF.R.S32.HI R91, RZ, 0x1f, R90.reuse ;  /* 0x0000001fff5b7819 */ /* 0x100fe2000001145a */
[----:B------:R-:W-:Y:S01]  /*15e0*/  USHF.R.U32.HI UR5, URZ, 0x4, UR5 ;  /* 0x000000043f057899 */ /* 0x000fe20008011605 */
[C-C-:B------:R-:W-:Y:S01]  /*15f0*/  IMAD R97, R5.reuse, -0x10, -R90.reuse ;  /* 0xfffffff005617824 */ /* 0x140fe200078e0a5a */
[----:B------:R-:W-:Y:S01]  /*1600*/  ULOP3.LUT UR4, UR4, 0x3fff, URZ, 0xc0, !UPT ;  /* 0x00003fff04047892 */ /* 0x000fe2000f8ec03f */
[----:B------:R-:W-:Y:S01]  /*1610*/  IMAD.U32 R93, RZ, RZ, UR47 ;  /* 0x0000002fff5d7e24 */ /* 0x000fe2000f8e00ff */
[----:B------:R-:W-:Y:S01]  /*1620*/  ULOP3.LUT UR5, UR5, 0x3fff, URZ, 0xc0, !UPT ;  /* 0x00003fff05057892 */ /* 0x000fe2000f8ec03f */
[----:B------:R-:W-:Y:S01]  /*1630*/  IMAD.WIDE R90, R5, 0x10, R90 ;  /* 0x00000010055a7825 */ /* 0x000fe200078e025a */
[----:B------:R-:W-:Y:S01]  /*1640*/  LOP3.LUT R94, R94, 0x8, RZ, 0xc, !PT ;  /* 0x000000085e5e7812 */ /* 0x000fe200078e0cff */
[----:B------:R-:W-:Y:S01]  /*1650*/  ULOP3.LUT UR44, UR4, 0x10000, URZ, 0xfc, !UPT ;  /* 0x00010000042c7892 */ /* 0x000fe2000f8efc3f */
[----:B------:R-:W-:Y:S01]  /*1660*/  LOP3.LUT R96, R96, 0x18, RZ, 0x3c, !PT ;  /* 0x0000001860607812 */ /* 0x000fe200078e3cff */
[----:B------:R-:W-:Y:S01]  /*1670*/  VIADD R95, R93, UR42 ;  /* 0x0000002a5d5f7c36 */ /* 0x000fe20008000000 */
[----:B------:R-:W-:Y:S01]  /*1680*/  ULOP3.LUT UR45, UR5, 0x10000, URZ, 0xfc, !UPT ;  /* 0x00010000052d7892 */ /* 0x000fe2000f8efc3f */
[----:B------:R-:W-:-:S11]  /*1690*/  VIADD R97, R97, UR6 ;  /* 0x0000000661617c36 */ /* 0x000fd60008000000 */
.L_x_163:
[----:B------:R-:W-:Y:S01]  /*16a0*/  SHF.L.U32 R0, R101, 0x1f, RZ ;  /* 0x0000001f65007819 */ /* 0x000fe200000006ff */
[----:B------:R-:W-:Y:S02]  /*16b0*/  ULDC UR4, c[0x0][0x28c] ;  /* 0x0000a30000047ab9 */ /* 0x000fe40000000800 */
[----:B------:R-:W-:Y:S01]  /*16c0*/  ISETP.LT.AND P1, PT, RZ, UR4, PT ;  /* 0x00000004ff007c0c */ /* 0x000fe2000bf21270 */
[----:B------:R-:W1:Y:S02]  /*16d0*/  SYNCS.PHASECHK.TRANS64.TRYWAIT P0, [R93+UR42], R0 ;  /* 0x000000005d0075a7 */ /* 0x000e64000800016a */
[----:B-1-34-:R-:W-:Y:S10]  /*16e0*/  @!P0 BRA `(.L_x_16) ;  /* 0x00000068001c8947 */ /* 0x01aff40003800000 */
.L_x_199:
[----:B------:R-:W-:Y:S05]  /*16f0*/  @P1 BRA `(.L_x_17) ;  /* 0x0000000000401947 */ /* 0x000fea0003800000 */
[----:B-1----:R-:W-:Y:S01]  /*1700*/  MOV R0, 0x0 ;  /* 0x0000000000007802 */ /* 0x002fe20000000f00 */
[----:B------:R-:W-:Y:S01]  /*1710*/  ULDC.64 UR4, c[0x4][0x68] ;  /* 0x01001a0000047ab9 */ /* 0x000fe20000000a00 */
[----:B------:R-:W-:Y:S01]  /*1720*/  ULDC.64 UR6, c[0x4][0x8] ;  /* 0x0100020000067ab9 */ /* 0x000fe20000000a00 */
[----:B------:R-:W-:Y:S01]  /*1730*/  IMAD.U32 R4, RZ, RZ, UR4 ;  /* 0x00000004ff047e24 */ /* 0x000fe2000f8e00ff */
[----:B------:R1:W2:Y:S01]  /*1740*/  LDC.64 R14, c[0x4][R0] ;  /* 0x01000000000e7b82 */ /* 0x0002a20000000a00 */
[----:B------:R-:W-:Y:S01]  /*1750*/  IMAD.U32 R5, RZ, RZ, UR5 ;  /* 0x00000005ff057e24 */ /* 0x000fe2000f8e00ff */
[----:B------:R-:W-:Y:S01]  /*1760*/  ULDC.64 UR4, c[0x4][0x70] ;  /* 0x01001c0000047ab9 */ /* 0x000fe20000000a00 */
[----:B------:R-:W-:Y:S02]  /*1770*/  IMAD.U32 R10, RZ, RZ, UR6 ;  /* 0x00000006ff0a7e24 */ /* 0x000fe4000f8e00ff */
[----:B------:R-:W-:Y:S02]  /*1780*/  IMAD.U32 R6, RZ, RZ, UR4 ;  /* 0x00000004ff067e24 */ /* 0x000fe4000f8e00ff */
[----:B------:R-:W-:-:S02]  /*1790*/  IMAD.U32 R7, RZ, RZ, UR5 ;  /* 0x00000005ff077e24 */ /* 0x000fc4000f8e00ff */
[----:B------:R-:W-:Y:S02]  /*17a0*/  IMAD.U32 R11, RZ, RZ, UR7 ;  /* 0x00000007ff0b7e24 */ /* 0x000fe4000f8e00ff */
[----:B------:R-:W-:Y:S02]  /*17b0*/  IMAD.MOV.U32 R8, RZ, RZ, 0x1e1 ;  /* 0x000001e1ff087424 */ /* 0x000fe400078e00ff */
[----:B0-----:R-:W-:Y:S02]  /*17c0*/  IMAD.MOV.U32 R12, RZ, RZ, 0x1 ;  /* 0x00000001ff0c7424 */ /* 0x001fe400078e00ff */
[----:B-1----:R-:W-:-:S07]  /*17d0*/  IMAD.MOV.U32 R13, RZ, RZ, RZ ;  /* 0x000000ffff0d7224 */ /* 0x002fce00078e00ff */
[----:B------:R-:W-:-:S07]  /*17e0*/  LEPC R20, `(.L_x_17) ;  /* 0x000000001014794e */ /* 0x000fce0000000000 */
[----:B--2--5:R-:W-:Y:S05]  /*17f0*/  CALL.ABS.NOINC R14 ;  /* 0x000000000e007343 */ /* 0x024fea0003c00000 */
.L_x_17:
[----:B------:R-:W-:-:S13]  /*1800*/  ISETP.NE.AND P0, PT, R100, 0x3, PT ;  /* 0x000000036400780c */ /* 0x000fda0003f05270 */
[----:B------:R-:W-:Y:S05]  /*1810*/  @!P0 BRA `(.L_x_18) ;  /* 0x0000000000048947 */ /* 0x000fea0003800000 */
[----:B------:R-:W-:Y:S01]  /*1820*/  BPT.TRAP 0x1 ;  /* 0x000000040000795c */ /* 0x000fe20000300000 */
.L_x_18:
[----:B------:R-:W-:Y:S02]  /*1830*/  IMAD.U32 R3, RZ, RZ, UR38 ;  /* 0x00000026ff037e24 */ /* 0x000fe4000f8e00ff */
[----:B-1----:R-:W-:-:S03]  /*1840*/  IMAD.U32 R0, RZ, RZ, UR39 ;  /* 0x00000027ff007e24 */ /* 0x002fc6000f8e00ff */
[----:B------:R-:W-:Y:S02]  /*1850*/  LEA R3, R3, UR41, 0x3 ;  /* 0x0000002903037c11 */ /* 0x000fe4000f8e18ff */
[----:B------:R-:W-:-:S04]  /*1860*/  SHF.L.U32 R0, R0, 0x1f, RZ ;  /* 0x0000001f00007819 */ /* 0x000fc800000006ff */
[----:B------:R1:W2:Y:S01]  /*1870*/  SYNCS.PHASECHK.TRANS64.TRYWAIT P1, [R3+URZ], R0 ;  /* 0x00000000030075a7 */ /* 0x0002a2000802017f */
[----:B------:R-:W-:Y:S05]  /*1880*/  @!P0 BRA `(.L_x_19) ;  /* 0x0000000000048947 */ /* 0x000fea0003800000 */
[----:B------:R-:W-:Y:S01]  /*1890*/  BPT.TRAP 0x1 ;  /* 0x000000040000795c */ /* 0x000fe20000300000 */
.L_x_19:
[----:B--2---:R-:W-:Y:S05]  /*18a0*/  @P1 BRA `(.L_x_20) ;  /* 0x0000000000081947 */ /* 0x004fea0003800000 */
[----:B------:R-:W2:Y:S02]  /*18b0*/  SYNCS.PHASECHK.TRANS64.TRYWAIT P1, [R3+URZ], R0 ;  /* 0x00000000030075a7 */ /* 0x000ea4000802017f */
[----:B--2---:R-:W-:Y:S05]  /*18c0*/  @!P1 BRA `(.L_x_21) ;  /* 0x0000006400b89947 */ /* 0x004fea0003800000 */
.L_x_20:
[----:B------:R-:W-:Y:S05]  /*18d0*/  WARPSYNC.ALL ;  /* 0x0000000000007948 */ /* 0x000fea0003800000 */
[----:B------:R-:W-:Y:S01]  /*18e0*/  ULEA UR4, UR38, UR44, 0x8 ;  /* 0x0000002c26047291 */ /* 0x000fe2000f8e403f */
[----:B------:R-:W-:Y:S01]  /*18f0*/  WARPGROUP.ARRIVE ;  /* 0x00000000000079c5 */ /* 0x000fe20000000000 */
[----:B------:R-:W-:Y:S01]  /*1900*/  ULEA UR6, UR38, UR45, 0x9 ;  /* 0x0000002d26067291 */ /* 0x000fe2000f8e483f */
[----:B-12---:R-:W-:Y:S01]  /*1910*/  IMAD.U32 R0, RZ, RZ, UR43 ;  /* 0x0000002bff007e24 */ /* 0x006fe2000f8e00ff */
[----:B------:R-:W-:Y:S01]  /*1920*/  UMOV UR5, 0x80000020 ;  /* 0x8000002000057882 */ /* 0x000fe20000000000 */
[----:B------:R-:W-:-:S03]  /*1930*/  UMOV UR7, 0x80000020 ;  /* 0x8000002000077882 */ /* 0x000fc60000000000 */
[----:B------:R-:W-:-:S03]  /*1940*/  ISETP.GE.AND P1, PT, R0, 0x1, PT ;  /* 0x000000010000780c */ /* 0x000fc60003f26270 */
[----:B------:R-:W-:Y:S01]  /*1950*/  HGMMA.64x128x16.F32.BF16 R24, gdesc[UR4], RZ, !UPT, gsb0 ;  /* 0x01e00000041879f0 */ /* 0x000fe2000c0018ff */
[----:B------:R-:W-:Y:S02]  /*1960*/  UIADD3 UR4, UR4, 0x2, URZ ;  /* 0x0000000204047890 */ /* 0x000fe4000fffe03f */
[----:B------:R-:W-:Y:S01]  /*1970*/  UIADD3 UR6, UR6, 0x2, URZ ;  /* 0x0000000206067890 */ /* 0x000fe2000fffe03f */
[----:B------:R-:W-:Y:S01]  /*1980*/  UMOV UR5, 0x80000020 ;  /* 0x8000002000057882 */ /* 0x000fe20000000000 */
[----:B------:R-:W-:Y:S01]  /*1990*/  UMOV UR7, 0x80000020 ;  /* 0x8000002000077882 */ /* 0x000fe20000000000 */
[----:B------:R-:W-:Y:S02]  /*19a0*/  WARPGROUP.DEPBAR.LE gsb0, 0x0 ;  /* 0x00008000000079c5 */ /* 0x000fe40000010000 */
[----:B------:R-:W-:-:S06]  /*19b0*/  WARPGROUP.ARRIVE ;  /* 0x00000000000079c5 */ /* 0x000fcc0000000000 */
[----:B------:R-:W-:Y:S03]  /*19c0*/  HGMMA.64x128x16.F32.BF16 R24, gdesc[UR4], R24, gsb0 ;  /* 0x01e00000041879f0 */ /* 0x000fe60008001818 */
[----:B------:R-:W-:Y:S02]  /*19d0*/  WARPGROUP.DEPBAR.LE gsb0, 0x0 ;  /* 0x00008000000079c5 */ /* 0x000fe40000010000 */
[----:B------:R-:W-:Y:S05]  /*19e0*/  @!P1 BRA `(.L_x_22) ;  /* 0x0000000000d09947 */ /* 0x000fea0003800000 */
[----:B------:R-:W-:Y:S01]  /*19f0*/  UIADD3 UR4, UR38, 0x1, URZ ;  /* 0x0000000126047890 */ /* 0x000fe2000fffe03f */
[----:B------:R-:W-:Y:S01]  /*1a00*/  IMAD.U32 R0, RZ, RZ, UR43 ;  /* 0x0000002bff007e24 */ /* 0x000fe2000f8e00ff */
[----:B------:R-:W-:Y:S02]  /*1a10*/  UMOV UR9, UR38 ;  /* 0x0000002600097c82 */ /* 0x000fe40008000000 */
[----:B------:R-:W-:-:S04]  /*1a20*/  UISETP.NE.AND UP0, UPT, UR4, 0x12, UPT ;  /* 0x000000120400788c */ /* 0x000fc8000bf05270 */
[----:B------:R-:W-:Y:S02]  /*1a30*/  USEL UR5, URZ, 0x1, UP0 ;  /* 0x000000013f057887 */ /* 0x000fe40008000000 */
[----:B------:R-:W-:Y:S02]  /*1a40*/  USEL UR8, UR4, URZ, UP0 ;  /* 0x0000003f04087287 */ /* 0x000fe40008000000 */
[----:B------:R-:W-:-:S06]  /*1a50*/  ULOP3.LUT UR5, UR39, UR5, URZ, 0x3c, !UPT ;  /* 0x0000000527057292 */ /* 0x000fcc000f8e3c3f */
[----:B------:R-:W-:-:S07]  /*1a60*/  IMAD.U32 R5, RZ, RZ, UR5 ;  /* 0x00000005ff057e24 */ /* 0x000fce000f8e00ff */
.L_x_29:
[----:B-12---:R-:W-:Y:S05]  /*1a70*/  @!P0 BRA `(.L_x_23) ;  /* 0x0000000000048947 */ /* 0x006fea0003800000 */
[----:B------:R-:W-:Y:S01]  /*1a80*/  BPT.TRAP 0x1 ;  /* 0x000000040000795c */ /* 0x000fe20000300000 */
.L_x_23:
[----:B------:R-:W-:Y:S01]  /*1a90*/  ULEA UR4, UR8, UR41, 0x3 ;  /* 0x0000002908047291 */ /* 0x000fe2000f8e183f */
[----:B------:R-:W-:-:S08]  /*1aa0*/  SHF.L.U32 R3, R5, 0x1f, RZ ;  /* 0x0000001f05037819 */ /* 0x000fd000000006ff */
[----:B------:R1:W2:Y:S01]  /*1ab0*/  SYNCS.PHASECHK.TRANS64.TRYWAIT P1, [UR4], R3 ;  /* 0x00000003ff0075a7 */ /* 0x0002a20008020144 */
[----:B------:R-:W-:Y:S05]  /*1ac0*/  @!P0 BRA `(.L_x_24) ;  /* 0x0000000000048947 */ /* 0x000fea0003800000 */
[----:B------:R-:W-:Y:S01]  /*1ad0*/  BPT.TRAP 0x1 ;  /* 0x000000040000795c */ /* 0x000fe20000300000 */
.L_x_24:
[----:B--2---:R-:W-:Y:S05]  /*1ae0*/  @P1 BRA `(.L_x_25) ;  /* 0x0000000000081947 */ /* 0x004fea0003800000 */
[----:B------:R-:W2:Y:S02]  /*1af0*/  SYNCS.PHASECHK.TRANS64.TRYWAIT P1, [UR4], R3 ;  /* 0x00000003ff0075a7 */ /* 0x000ea40008020144 */
[----:B--2---:R-:W-:Y:S05]  /*1b00*/  @!P1 BRA `(.L_x_26) ;  /* 0x00000064003c9947 */ /* 0x004fea0003800000 */
.L_x_25:
[----:B------:R-:W-:Y:S01]  /*1b10*/  ULEA UR4, UR8, UR44, 0x8 ;  /* 0x0000002c08047291 */ /* 0x000fe2000f8e403f */
[----:B------:R-:W-:Y:S01]  /*1b20*/  WARPGROUP.ARRIVE ;  /* 0x00000000000079c5 */ /* 0x000fe20000000000 */
[----:B------:R-:W-:Y:S01]  /*1b30*/  ULEA UR6, UR8, UR45, 0x9 ;  /* 0x0000002d08067291 */ /* 0x000fe2000f8e483f */
[----:B------:R-:W-:Y:S01]  /*1b40*/  UMOV UR5, 0x80000020 ;  /* 0x8000002000057882 */ /* 0x000fe20000000000 */
[----:B------:R-:W-:-:S07]  /*1b50*/  UMOV UR7, 0x80000020 ;  /* 0x8000002000077882 */ /* 0x000fce0000000000 */
[----:B------:R-:W-:Y:S01]  /*1b60*/  HGMMA.64x128x16.F32.BF16 R24, gdesc[UR4], R24, gsb0 ;  /* 0x01e00000041879f0 */ /* 0x000fe20008001818 */
        /* <DEDUP_REMOVED lines=9> */
[----:B------:R-:W-:Y:S01]  /*1c00*/  BPT.TRAP 0x1 ;  /* 0x000000040000795c */ /* 0x000fe20000300000 */
.L_x_27:
[----:B------:R-:W-:Y:S01]  /*1c10*/  ULEA UR4, UR9, UR41, 0x3 ;  /* 0x0000002909047291 */ /* 0x000fe2000f8e183f */
[----:B------:R-:W-:-:S03]  /*1c20*/  ISETP.GT.U32.AND P1, PT, R16, 0x1, PT ;  /* 0x000000011000780c */ /* 0x000fc60003f24070 */
[----:B------:R-:W-:-:S04]  /*1c30*/  UIADD3 UR4, UR4, 0x90, URZ ;  /* 0x0000009004047890 */ /* 0x000fc8000fffe03f */
[----:B------:R-:W-:-:S09]  /*1c40*/  UPRMT UR4, URZ, 0x654, UR4 ;  /* 0x000006543f047896 */ /* 0x000fd20008000004 */
[----:B------:R-:W-:Y:S01]  /*1c50*/  SYNCS.ARRIVE.TRANS64.RED.A1T0 RZ, [UR4], RZ ;  /* 0x000000ffffff79a7 */ /* 0x000fe20008100404 */
[----:B------:R-:W-:Y:S05]  /*1c60*/  @P1 BRA `(.L_x_28) ;  /* 0x0000000000041947 */ /* 0x000fea0003800000 */
[----:B------:R-:W-:Y:S01]  /*1c70*/  BPT.TRAP 0x1 ;  /* 0x000000040000795c */ /* 0x000fe20000300000 */
.L_x_28:
[----:B------:R-:W-:Y:S01]  /*1c80*/  UIADD3 UR8, UR8, 0x1, URZ ;  /* 0x0000000108087890 */ /* 0x000fe2000fffe03f */
[C---:B------:R-:W-:Y:S01]  /*1c90*/  ISETP.GT.AND P1, PT, R0.reuse, 0x1, PT ;  /* 0x000000010000780c */ /* 0x040fe20003f24270 */
[----:B------:R-:W-:Y:S01]  /*1ca0*/  UIADD3 UR9, UR9, 0x1, URZ ;  /* 0x0000000109097890 */ /* 0x000fe2000fffe03f */
[----:B------:R-:W-:Y:S01]  /*1cb0*/  VIADD R0, R0, 0xffffffff ;  /* 0xffffffff00007836 */ /* 0x000fe20000000000 */
[----:B------:R-:W-:Y:S02]  /*1cc0*/  UISETP.NE.AND UP0, UPT, UR8, 0x12, UPT ;  /* 0x000000120800788c */ /* 0x000fe4000bf05270 */
[----:B------:R-:W-:Y:S02]  /*1cd0*/  UISETP.NE.AND UP1, UPT, UR9, 0x12, UPT ;  /* 0x000000120900788c */ /* 0x000fe4000bf25270 */
[----:B------:R-:W-:Y:S02]  /*1ce0*/  USEL UR4, URZ, 0x1, UP0 ;  /* 0x000000013f047887 */ /* 0x000fe40008000000 */
[----:B------:R-:W-:-:S02]  /*1cf0*/  USEL UR8, UR8, URZ, UP0 ;  /* 0x0000003f08087287 */ /* 0x000fc40008000000 */
[----:B------:R-:W-:Y:S02]  /*1d00*/  USEL UR9, UR9, URZ, UP1 ;  /* 0x0000003f09097287 */ /* 0x000fe40008800000 */
[----:B------:R-:W-:Y:S01]  /*1d10*/  LOP3.LUT R5, R5, UR4, RZ, 0x3c, !PT ;  /* 0x0000000405057c12 */ /* 0x000fe2000f8e3cff */
[----:B------:R-:W-:Y:S09]  /*1d20*/  @P1 BRA `(.L_x_29) ;  /* 0xfffffffc00501947 */ /* 0x000ff2000383ffff */
.L_x_22:
[----:B------:R-:W3:Y:S01]  /*1d30*/  LDC R0, c[0x0][0x28c] ;  /* 0x0000a300ff007b82 */ /* 0x000ee20000000800 */
[----:B------:R4:W-:Y:S01]  /*1d40*/  SYNCS.ARRIVE.TRANS64.A1T0 RZ, [R94+UR47], RZ ;  /* 0x000000ff5eff79a7 */ /* 0x0009e2000810002f */
[----:B---3--:R-:W-:-:S13]  /*1d50*/  ISETP.GE.AND P1, PT, R0, 0x1, PT ;  /* 0x000000010000780c */ /* 0x008fda0003f26270 */
[----:B----4-:R-:W-:Y:S05]  /*1d60*/  @!P1 BRA `(.L_x_30) ;  /* 0x0000000000349947 */ /* 0x010fea0003800000 */
[----:B------:R-:W-:Y:S05]  /*1d70*/  @!P0 BRA `(.L_x_31) ;  /* 0x0000000000048947 */ /* 0x000fea0003800000 */
[----:B------:R-:W-:Y:S01]  /*1d80*/  BPT.TRAP 0x1 ;  /* 0x000000040000795c */ /* 0x000fe20000300000 */
.L_x_31:
[----:B------:R-:W-:Y:S01]  /*1d90*/  UIADD3 UR6, UR43, UR38, URZ ;  /* 0x000000262b067290 */ /* 0x000fe2000fffe03f */
[----:B------:R-:W-:-:S03]  /*1da0*/  ISETP.GT.U32.AND P0, PT, R16, 0x1, PT ;  /* 0x000000011000780c */ /* 0x000fc60003f04070 */
[----:B------:R-:W-:-:S04]  /*1db0*/  UIMAD.WIDE.U32 UR4, UR6, 0x38e38e39, URZ ;  /* 0x38e38e39060478a5 */ /* 0x000fc8000f8e003f */
[----:B------:R-:W-:-:S04]  /*1dc0*/  USHF.R.U32.HI UR4, URZ, 0x2, UR5 ;  /* 0x000000023f047899 */ /* 0x000fc80008011605 */
[----:B------:R-:W-:-:S04]  /*1dd0*/  UIMAD UR6, UR4, -0x12, UR6 ;  /* 0xffffffee040678a4 */ /* 0x000fc8000f8e0206 */
[----:B------:R-:W-:-:S04]  /*1de0*/  ULEA UR6, UR6, UR41, 0x3 ;  /* 0x0000002906067291 */ /* 0x000fc8000f8e183f */
[----:B------:R-:W-:-:S04]  /*1df0*/  UIADD3 UR6, UR6, 0x90, URZ ;  /* 0x0000009006067890 */ /* 0x000fc8000fffe03f */
[----:B------:R-:W-:-:S09]  /*1e00*/  UPRMT UR6, URZ, 0x654, UR6 ;  /* 0x000006543f067896 */ /* 0x000fd20008000006 */
[----:B------:R-:W-:Y:S01]  /*1e10*/  SYNCS.ARRIVE.TRANS64.RED.A1T0 RZ, [UR6], RZ ;  /* 0x000000ffffff79a7 */ /* 0x000fe20008100406 */
[----:B------:R-:W-:Y:S05]  /*1e20*/  @P0 BRA `(.L_x_30) ;  /* 0x0000000000040947 */ /* 0x000fea0003800000 */
[----:B------:R-:W-:Y:S01]  /*1e30*/  BPT.TRAP 0x1 ;  /* 0x000000040000795c */ /* 0x000fe20000300000 */
.L_x_30:
[----:B------:R-:W-:Y:S01]  /*1e40*/  SHF.L.U32 R0, R101, 0x1f, RZ ;  /* 0x0000001f65007819 */ /* 0x000fe200000006ff */
[----:B------:R-:W-:Y:S01]  /*1e50*/  UIADD3 UR38, UR46, UR38, URZ ;  /* 0x000000262e267290 */ /* 0x000fe2000fffe03f */
[----:B------:R-:W3:Y:S01]  /*1e60*/  LDC R9, c[0x0][0x288] ;  /* 0x0000a200ff097b82 */ /* 0x000ee20000000800 */
[----:B------:R-:W-:Y:S01]  /*1e70*/  UISETP.GE.U32.AND UP1, UPT, UR46, 0x12, UPT ;  /* 0x000000122e00788c */ /* 0x000fe2000bf26070 */
[----:B------:R-:W-:Y:S01]  /*1e80*/  IMAD.SHL.U32 R10, R92, 0x2, RZ ;  /* 0x000000025c0a7824 */ /* 0x000fe200078e00ff */
[----:B------:R-:W-:Y:S02]  /*1e90*/  UISETP.GT.U32.AND UP0, UPT, UR38, 0x11, UPT ;  /* 0x000000112600788c */ /* 0x000fe4000bf04070 */
[----:B------:R-:W-:Y:S02]  /*1ea0*/  UIMAD.WIDE.U32 UR4, UR38, 0x38e38e39, URZ ;  /* 0x38e38e39260478a5 */ /* 0x000fe4000f8e003f */
[----:B------:R-:W-:Y:S01]  /*1eb0*/  UISETP.LT.U32.AND UP0, UPT, UR46, 0x12, UP0 ;  /* 0x000000122e00788c */ /* 0x000fe20008701070 */
[----:B------:R-:W4:Y:S01]  /*1ec0*/  SYNCS.PHASECHK.TRANS64.TRYWAIT P0, [R93+UR42+0x10], R0 ;  /* 0x000010005d0075a7 */ /* 0x000f22000800016a */
[----:B------:R-:W-:Y:S01]  /*1ed0*/  USHF.R.U32.HI UR4, URZ, 0x2, UR5 ;  /* 0x000000023f047899 */ /* 0x000fe20008011605 */
[----:B------:R-:W-:Y:S01]  /*1ee0*/  SHF.R.S32.HI R11, RZ, 0x1f, R10 ;  /* 0x0000001fff0b7819 */ /* 0x000fe2000001140a */
[----:B------:R-:W-:-:S02]  /*1ef0*/  USEL UR6, URZ, 0x1, !UP0 ;  /* 0x000000013f067887 */ /* 0x000fc4000c000000 */
[----:B------:R-:W-:Y:S02]  /*1f00*/  UIMAD UR38, UR4, -0x12, UR38 ;  /* 0xffffffee042678a4 */ /* 0x000fe4000f8e0226 */
[----:B------:R-:W-:-:S04]  /*1f10*/  ULOP3.LUT UR39, UR39, UR6, URZ, 0x3c, !UPT ;  /* 0x0000000627277292 */ /* 0x000fc8000f8e3c3f */
[----:B------:R-:W-:Y:S01]  /*1f20*/  @UP1 ULOP3.LUT UR39, UR39, 0x1, UR4, 0x78, !UPT ;  /* 0x0000000127271892 */ /* 0x000fe2000f8e7804 */
[----:B---34-:R-:W-:Y:S11]  /*1f30*/  @!P0 BRA `(.L_x_32) ;  /* 0x0000006000488947 */ /* 0x018ff60003800000 */
.L_x_200:
[----:B---3--:R-:W-:Y:S01]  /*1f40*/  IMAD.SHL.U32 R0, R19, 0x40, RZ ;  /* 0x0000004013007824 */ /* 0x008fe200078e00ff */
[----:B------:R-:W-:Y:S01]  /*1f50*/  ULDC UR6, c[0x0][0x284] ;  /* 0x0000a10000067ab9 */ /* 0x000fe20000000800 */
[----:B------:R-:W-:Y:S01]  /*1f60*/  IMAD.SHL.U32 R20, R22, 0x80, RZ ;  /* 0x0000008016147824 */ /* 0x000fe200078e00ff */
[----:B0-----:R-:W-:Y:S01]  /*1f70*/  SHF.R.S32.HI R13, RZ, 0x1f, R2 ;  /* 0x0000001fff0d7819 */ /* 0x001fe20000011402 */
[----:B------:R-:W-:Y:S01]  /*1f80*/  ULDC.64 UR4, c[0x0][0x5d0] ;  /* 0x0001740000047ab9 */ /* 0x000fe20000000a00 */
[----:B------:R-:W-:Y:S01]  /*1f90*/  ISETP.GE.AND P0, PT, R0, UR6, PT ;  /* 0x0000000600007c0c */ /* 0x000fe2000bf06270 */
[----:B--2---:R-:W-:Y:S01]  /*1fa0*/  IMAD.WIDE.U32 R4, R2, UR4, R10 ;  /* 0x0000000402047c25 */ /* 0x004fe2000f8e000a */
[----:B------:R-:W-:Y:S02]  /*1fb0*/  SHF.R.S32.HI R21, RZ, 0x1f, R20 ;  /* 0x0000001fff157819 */ /* 0x000fe40000011414 */
[C---:B------:R-:W-:Y:S01]  /*1fc0*/  ISETP.GE.OR P0, PT, R20.reuse, R9, P0 ;  /* 0x000000091400720c */ /* 0x040fe20000706670 */
[----:B-1----:R-:W-:Y:S01]  /*1fd0*/  IMAD R3, R13, UR4, RZ ;  /* 0x000000040d037c24 */ /* 0x002fe2000f8e02ff */
[----:B------:R-:W-:-:S03]  /*1fe0*/  IADD3 R4, P1, R20, R4, RZ ;  /* 0x0000000414047210 */ /* 0x000fc60007f3e0ff */
[----:B------:R-:W-:-:S05]  /*1ff0*/  IMAD R3, R2, UR5, R3 ;  /* 0x0000000502037c24 */ /* 0x000fca000f8e0203 */
[----:B------:R-:W-:-:S03]  /*2000*/  IADD3.X R5, R21, R5, R3, P1, !PT ;  /* 0x0000000515057210 */ /* 0x000fc60000ffe403 */
[----:B------:R-:W-:Y:S05]  /*2010*/  @P0 BRA `(.L_x_33) ;  /* 0x0000004000300947 */ /* 0x000fea0003800000 */
[----:B------:R-:W0:Y:S01]  /*2020*/  LDC.64 R6, c[0x0][0x5c8] ;  /* 0x00017200ff067b82 */ /* 0x000e220000000a00 */
[----:B-----5:R-:W-:Y:S01]  /*2030*/  FSETP.NEU.AND P0, PT, R89, RZ, PT ;  /* 0x000000ff5900720b */ /* 0x020fe20003f0d000 */
[----:B------:R-:W-:Y:S01]  /*2040*/  IMAD R3, R92, -0x2, R9 ;  /* 0xfffffffe5c037824 */ /* 0x000fe200078e0209 */
[----:B------:R-:W-:Y:S01]  /*2050*/  BSSY B0, `(.L_x_33) ;  /* 0x0000408000007945 */ /* 0x000fe20003800000 */
[----:B------:R-:W-:-:S04]  /*2060*/  IMAD.WIDE R102, R19, 0x40, R90 ;  /* 0x0000004013667825 */ /* 0x000fc800078e025a */
[----:B------:R-:W-:Y:S02]  /*2070*/  IMAD.IADD R3, R3, 0x1, -R20 ;  /* 0x0000000103037824 */ /* 0x000fe400078e0a14 */
[----:B------:R-:W-:-:S03]  /*2080*/  IMAD.IADD R0, R97, 0x1, -R0 ;  /* 0x0000000161007824 */ /* 0x000fc600078e0a00 */
[----:B------:R-:W-:-:S04]  /*2090*/  ISETP.GT.AND P2, PT, R3, RZ, PT ;  /* 0x000000ff0300720c */ /* 0x000fc80003f44270 */
[----:B------:R-:W-:Y:S01]  /*20a0*/  ISETP.GT.AND P1, PT, R0, RZ, P2 ;  /* 0x000000ff0000720c */ /* 0x000fe20001724270 */
[-C--:B0-----:R-:W-:Y:S02]  /*20b0*/  IMAD R8, R103, R6.reuse, RZ ;  /* 0x0000000667087224 */ /* 0x081fe400078e02ff */
[----:B------:R-:W-:-:S04]  /*20c0*/  IMAD.WIDE.U32 R104, R102, R6, R4 ;  /* 0x0000000666687225 */ /* 0x000fc800078e0004 */
[----:B------:R-:W-:-:S04]  /*20d0*/  IMAD R5, R102, R7, R8 ;  /* 0x0000000766057224 */ /* 0x000fc800078e0208 */
[----:B------:R-:W-:Y:S01]  /*20e0*/  IMAD.IADD R9, R105, 0x1, R5 ;  /* 0x0000000169097824 */ /* 0x000fe200078e0205 */
[----:B------:R-:W-:Y:S06]  /*20f0*/  @!P0 BRA `(.L_x_34) ;  /* 0x0000002c00248947 */ /* 0x000fec0003800000 */
[----:B------:R-:W0:Y:S01]  /*2100*/  LDC.64 R106, c[0x0][0x5b8] ;  /* 0x00016e00ff6a7b82 */ /* 0x000e220000000a00 */
[----:B------:R-:W-:-:S07]  /*2110*/  ULDC.64 UR4, c[0x0][0x5c0] ;  /* 0x0001700000047ab9 */ /* 0x000fce0000000a00 */
[----:B------:R-:W1:Y:S08]  /*2120*/  LDC.64 R108, c[0x0][0x5b0] ;  /* 0x00016c00ff6c7b82 */ /* 0x000e700000000a00 */
[----:B------:R-:W2:Y:S01]  /*2130*/  LDC.64 R110, c[0x0][0x5a8] ;  /* 0x00016a00ff6e7b82 */ /* 0x000ea20000000a00 */
[-C--:B0-----:R-:W-:Y:S02]  /*2140*/  IMAD R8, R13, R106.reuse, RZ ;  /* 0x0000006a0d087224 */ /* 0x081fe400078e02ff */
[----:B------:R-:W-:-:S04]  /*2150*/  IMAD.WIDE.U32 R4, R2, R106, R10 ;  /* 0x0000006a02047225 */ /* 0x000fc800078e000a */
[----:B------:R-:W-:Y:S01]  /*2160*/  IMAD R105, R2, R107, R8 ;  /* 0x0000006b02697224 */ /* 0x000fe200078e0208 */
[----:B------:R-:W-:Y:S01]  /*2170*/  IADD3 R12, P0, R20, R4, RZ ;  /* 0x00000004140c7210 */ /* 0x000fe20007f1e0ff */
[----:B-1----:R-:W-:-:S03]  /*2180*/  IMAD R4, R103, R108, RZ ;  /* 0x0000006c67047224 */ /* 0x002fc600078e02ff */
[----:B------:R-:W-:Y:S01]  /*2190*/  IADD3.X R13, R21, R5, R105, P0, !PT ;  /* 0x00000005150d7210 */ /* 0x000fe200007fe469 */
[C---:B------:R-:W-:Y:S02]  /*21a0*/  IMAD R107, R102.reuse, R109, R4 ;  /* 0x0000006d666b7224 */ /* 0x040fe400078e0204 */
[----:B------:R-:W-:-:S04]  /*21b0*/  IMAD.WIDE.U32 R4, R102, R108, R12 ;  /* 0x0000006c66047225 */ /* 0x000fc800078e000c */
[----:B------:R-:W-:Y:S01]  /*21c0*/  IMAD.IADD R5, R5, 0x1, R107 ;  /* 0x0000000105057824 */ /* 0x000fe200078e026b */
[----:B--2---:R-:W-:-:S04]  /*21d0*/  LEA R14, P0, R4, R110, 0x1 ;  /* 0x0000006e040e7211 */ /* 0x004fc800078008ff */
[----:B------:R-:W-:-:S05]  /*21e0*/  LEA.HI.X R15, R4, R111, R5, 0x1, P0 ;  /* 0x0000006f040f7211 */ /* 0x000fca00000f0c05 */
[----:B------:R-:W2:Y:S01]  /*21f0*/  @P1 LDG.E.LTC128B.U16 R19, desc[UR36][R14.64] ;  /* 0x000000240e131981 */ /* 0x000ea2000c1e1520 */
[----:B------:R-:W-:Y:S01]  /*2200*/  IMAD.WIDE.U32 R4, R102, R108, R20 ;  /* 0x0000006c66047225 */ /* 0x000fe200078e0014 */
[----:B------:R-:W-:Y:S02]  /*2210*/  BSSY B1, `(.L_x_35) ;  /* 0x0000015000017945 */ /* 0x000fe40003800000 */
[----:B------:R-:W-:-:S04]  /*2220*/  IADD3 R98, P0, R10, R4, RZ ;  /* 0x000000040a627210 */ /* 0x000fc80007f1e0ff */
[----:B------:R-:W-:Y:S02]  /*2230*/  IADD3.X R99, R11, R107, R5, P0, !PT ;  /* 0x0000006b0b637210 */ /* 0x000fe400007fe405 */
[----:B------:R-:W-:Y:S01]  /*2240*/  LEA R8, P0, R104, UR4, 0x1 ;  /* 0x0000000468087c11 */ /* 0x000fe2000f8008ff */
[----:B------:R-:W-:-:S03]  /*2250*/  IMAD.WIDE.U32 R98, R2, R106, R98 ;  /* 0x0000006a02627225 */ /* 0x000fc600078e0062 */
[----:B------:R-:W-:Y:S02]  /*2260*/  LEA.HI.X R9, R104, UR5, R9, 0x1, P0 ;  /* 0x0000000568097c11 */ /* 0x000fe400080f0c09 */
[----:B------:R-:W-:-:S04]  /*2270*/  ISETP.GT.AND P0, PT, R3, 0x1, PT ;  /* 0x000000010300780c */ /* 0x000fc80003f04270 */
[----:B------:R-:W-:Y:S01]  /*2280*/  ISETP.GT.AND P3, PT, R0, RZ, P0 ;  /* 0x000000ff0000720c */ /* 0x000fe20000764270 */
[----:B--2---:R-:W-:-:S04]  /*2290*/  IMAD.U32 R4, R19, 0x10000, RZ ;  /* 0x0001000013047824 */ /* 0x004fc800078e00ff */
[----:B------:R-:W-:Y:S01]  /*22a0*/  FMUL R5, R4, R89 ;  /* 0x0000005904057220 */ /* 0x000fe20000400000 */
[----:B------:R-:W-:-:S03]  /*22b0*/  LEA R4, P4, R98, R110, 0x1 ;  /* 0x0000006e62047211 */ /* 0x000fc600078808ff */
[----:B------:R-:W-:-:S05]  /*22c0*/  FFMA R5, R24, R88, R5 ;  /* 0x0000005818057223 */ /* 0x000fca0000000005 */
[----:B------:R-:W-:Y:S01]  /*22d0*/  F2FP.BF16.F32.PACK_AB R14, RZ, R5 ;  /* 0x00000005ff0e723e */ /* 0x000fe200000010ff */
[----:B------:R-:W-:-:S03]  /*22e0*/  IMAD.IADD R5, R105, 0x1, R99 ;  /* 0x0000000169057824 */ /* 0x000fc600078e0263 */
[----:B------:R-:W-:Y:S01]  /*22f0*/  PRMT R15, R14, 0x7610, R15 ;  /* 0x000076100e0f7816 */ /* 0x000fe2000000000f */
[----:B------:R-:W-:Y:S01]  /*2300*/  IMAD.SHL.U32 R14, R108, 0x8, RZ ;  /* 0x000000086c0e7824 */ /* 0x000fe200078e00ff */
[----:B------:R-:W-:-:S03]  /*2310*/  LEA.HI.X R5, R98, R111, R5, 0x1, P4 ;  /* 0x0000006f62057211 */ /* 0x000fc600020f0c05 */
[----:B------:R0:W-:Y:S02]  /*2320*/  @P1 STG.E.U16 desc[UR36][R8.64], R15 ;  /* 0x0000000f08001986 */ /* 0x0001e4000c101524 */
[----:B0-----:R-:W-:Y:S01]  /*2330*/  SHF.L.U64.HI R15, R108, 0x3, R109 ;  /* 0x000000036c0f7819 */ /* 0x001fe2000001026d */
[----:B------:R-:W-:Y:S06]  /*2340*/  @!P3 BRA `(.L_x_36) ;  /* 0x000000000004b947 */ /* 0x000fec0003800000 */
[----:B------:R0:W5:Y:S02]  /*2350*/  LDG.E.LTC128B.U16 R19, desc[UR36][R4.64+0x2] ;  /* 0x0000022404137981 */ /* 0x000164000c1e1520 */
.L_x_36:
[----:B------:R-:W-:Y:S05]  /*2360*/  BSYNC B1 ;  /* 0x0000000000017941 */ /* 0x000fea0003800000 */
.L_x_35:
[----:B------:R-:W-:Y:S01]  /*2370*/  IMAD.WIDE.U32 R14, R102, R108, R14 ;  /* 0x0000006c660e7225 */ /* 0x000fe200078e000e */
[----:B------:R-:W-:-:S03]  /*2380*/  ISETP.GT.AND P2, PT, R0, 0x8, P2 ;  /* 0x000000080000780c */ /* 0x000fc60001744270 */
[----:B-----5:R-:W-:Y:S02]  /*2390*/  IMAD.U32 R22, R19, 0x10000, RZ ;  /* 0x0001000013167824 */ /* 0x020fe400078e00ff */
[----:B------:R-:W-:Y:S01]  /*23a0*/  IMAD.IADD R107, R107, 0x1, R15 ;  /* 0x000000016b6b7824 */ /* 0x000fe200078e020f */
[----:B------:R-:W-:Y:S01]  /*23b0*/  IADD3 R15, P1, R12, R14, RZ ;  /* 0x0000000e0c0f7210 */ /* 0x000fe20007f3e0ff */
[----:B------:R-:W-:-:S04]  /*23c0*/  FMUL R22, R22, R89 ;  /* 0x0000005916167220 */ /* 0x000fc80000400000 */
[----:B------:R-:W-:Y:S01]  /*23d0*/  FFMA R22, R25, R88, R22 ;  /* 0x0000005819167223 */ /* 0x000fe20000000016 */
[----:B------:R-:W-:Y:S01]  /*23e0*/  IMAD.X R24, R107, 0x1, R13, P1 ;  /* 0x000000016b187824 */ /* 0x000fe200008e060d */
[----:B------:R-:W-:-:S03]  /*23f0*/  LEA R12, P1, R15, R110, 0x1 ;  /* 0x0000006e0f0c7211 */ /* 0x000fc600078208ff */
[----:B------:R-:W-:Y:S02]  /*2400*/  F2FP.BF16.F32.PACK_AB R22, RZ, R22 ;  /* 0x00000016ff16723e */ /* 0x000fe400000010ff */
[----:B------:R-:W-:-:S03]  /*2410*/  LEA.HI.X R13, R15, R111, R24, 0x1, P1 ;  /* 0x0000006f0f0d7211 */ /* 0x000fc600008f0c18 */
[----:B------:R1:W-:Y:S04]  /*2420*/  @P3 STG.E.U16 desc[UR36][R8.64+0x2], R22 ;  /* 0x0000021608003986 */ /* 0x0003e8000c101524 */
[----:B------:R-:W2:Y:S01]  /*2430*/  @P2 LDG.E.LTC128B.U16 R19, desc[UR36][R12.64] ;  /* 0x000000240c132981 */ /* 0x000ea2000c1e1520 */
[----:B------:R-:W-:Y:S01]  /*2440*/  IADD3 R14, P1, P3, R10, R14, R20 ;  /* 0x0000000e0a0e7210 */ /* 0x000fe20007b3e014 */
[----:B------:R-:W-:Y:S01]  /*2450*/  BSSY B1, `(.L_x_37) ;  /* 0x0000011000017945 */ /* 0x000fe20003800000 */
[----:B------:R-:W-:Y:S02]  /*2460*/  SHF.L.U64.HI R7, R6, 0x4, R7 ;  /* 0x0000000406077819 */ /* 0x000fe40000010207 */
[----:B------:R-:W-:Y:S02]  /*2470*/  IADD3.X R15, R11, R107, R21, P1, P3 ;  /* 0x0000006b0b0f7210 */ /* 0x000fe40000fe6415 */
[----:B------:R-:W-:Y:S01]  /*2480*/  ISETP.GT.AND P0, PT, R0, 0x8, P0 ;  /* 0x000000080000780c */ /* 0x000fe20000704270 */
[----:B------:R-:W-:-:S04]  /*2490*/  IMAD.WIDE.U32 R14, R2, R106, R14 ;  /* 0x0000006a020e7225 */ /* 0x000fc800078e000e */
[----:B------:R-:W-:Y:S02]  /*24a0*/  IMAD.IADD R2, R105, 0x1, R15 ;  /* 0x0000000169027824 */ /* 0x000fe400078e020f */
[----:B--2---:R-:W-:-:S04]  /*24b0*/  IMAD.U32 R10, R19, 0x10000, RZ ;  /* 0x00010000130a7824 */ /* 0x004fc800078e00ff */
[----:B------:R-:W-:Y:S01]  /*24c0*/  FMUL R11, R10, R89 ;  /* 0x000000590a0b7220 */ /* 0x000fe20000400000 */
[----:B------:R-:W-:Y:S02]  /*24d0*/  LEA R10, P1, R6, R8, 0x4 ;  /* 0x00000008060a7211 */ /* 0x000fe400078220ff */
[----:B------:R-:W-:Y:S01]  /*24e0*/  LEA R6, P3, R14, R110, 0x1 ;  /* 0x0000006e0e067211 */ /* 0x000fe200078608ff */
[----:B------:R-:W-:-:S05]  /*24f0*/  FFMA R11, R26, R88, R11 ;  /* 0x000000581a0b7223 */ /* 0x000fca000000000b */
[----:B------:R-:W-:Y:S01]  /*2500*/  F2FP.BF16.F32.PACK_AB R12, RZ, R11 ;  /* 0x0000000bff0c723e */ /* 0x000fe200000010ff */
[----:B------:R-:W-:Y:S01]  /*2510*/  IMAD.X R11, R7, 0x1, R9, P1 ;  /* 0x00000001070b7824 */ /* 0x000fe200008e0609 */
[----:B------:R-:W-:-:S04]  /*2520*/  LEA.HI.X R7, R14, R111, R2, 0x1, P3 ;  /* 0x0000006f0e077211 */ /* 0x000fc800018f0c02 */
[----:B------:R1:W-:Y:S01]  /*2530*/  @P2 STG.E.U16 desc[UR36][R10.64], R12 ;  /* 0x0000000c0a002986 */ /* 0x0003e2000c101524 */
[----:B------:R-:W-:Y:S05]  /*2540*/  @!P0 BRA `(.L_x_38) ;  /* 0x0000000000048947 */ /* 0x000fea0003800000 */
[----:B------:R2:W5:Y:S02]  /*2550*/  LDG.E.LTC128B.U16 R19, desc[UR36][R6.64+0x2] ;  /* 0x0000022406137981 */ /* 0x000564000c1e1520 */
.L_x_38:
[----:B------:R-:W-:Y:S05]  /*2560*/  BSYNC B1 ;  /* 0x0000000000017941 */ /* 0x000fea0003800000 */
.L_x_37:
[----:B-----5:R-:W-:Y:S01]  /*2570*/  IMAD.U32 R2, R19, 0x10000, RZ ;  /* 0x0001000013027824 */ /* 0x020fe200078e00ff */
[----:B------:R-:W-:Y:S01]  /*2580*/  ISETP.GT.AND P1, PT, R3, 0x8, PT ;  /* 0x000000080300780c */ /* 0x000fe20003f24270 */
[----:B------:R-:W-:Y:S02]  /*2590*/  BSSY B1, `(.L_x_39) ;  /* 0x0000008000017945 */ /* 0x000fe40003800000 */
[----:B------:R-:W-:Y:S01]  /*25a0*/  FMUL R2, R2, R89 ;  /* 0x0000005902027220 */ /* 0x000fe20000400000 */
[----:B------:R-:W-:-:S03]  /*25b0*/  ISETP.GT.AND P2, PT, R0, RZ, P1 ;  /* 0x000000ff0000720c */ /* 0x000fc60000f44270 */
[----:B------:R-:W-:-:S05]  /*25c0*/  FFMA R2, R27, R88, R2 ;  /* 0x000000581b027223 */ /* 0x000fca0000000002 */
[----:B------:R-:W-:-:S05]  /*25d0*/  F2FP.BF16.F32.PACK_AB R2, RZ, R2 ;  /* 0x00000002ff02723e */ /* 0x000fca00000010ff */
[----:B------:R3:W-:Y:S01]  /*25e0*/  @P0 STG.E.U16 desc[UR36][R10.64+0x2], R2 ;  /* 0x000002020a000986 */ /* 0x0007e2000c101524 */
[----:B------:R-:W-:Y:S05]  /*25f0*/  @!P2 BRA `(.L_x_40) ;  /* 0x000000000004a947 */ /* 0x000fea0003800000 */
[----:B------:R4:W5:Y:S02]  /*2600*/  LDG.E.LTC128B.U16 R19, desc[UR36][R4.64+0x10] ;  /* 0x0000102404137981 */ /* 0x000964000c1e1520 */
.L_x_40:
[----:B------:R-:W-:Y:S05]  /*2610*/  BSYNC B1 ;  /* 0x0000000000017941 */ /* 0x000fea0003800000 */
.L_x_39:
[----:B---3-5:R-:W-:Y:S01]  /*2620*/  IMAD.U32 R2, R19, 0x10000, RZ ;  /* 0x0001000013027824 */ /* 0x028fe200078e00ff */
        /* <DEDUP_REMOVED lines=9> */
.L_x_42:
[----:B------:R-:W-:Y:S05]  /*26c0*/  BSYNC B1 ;  /* 0x0000000000017941 */ /* 0x000fea0003800000 */
.L_x_41:
[----:B-----5:R-:W-:Y:S01]  /*26d0*/  IMAD.U32 R2, R19, 0x10000, RZ ;  /* 0x0001000013027824 */ /* 0x020fe200078e00ff */
[----:B------:R-:W-:Y:S01]  /*26e0*/  ISETP.GT.AND P1, PT, R0, 0x8, P1 ;  /* 0x000000080000780c */ /* 0x000fe20000f24270 */
[----:B------:R-:W-:Y:S02]  /*26f0*/  BSSY B1, `(.L_x_43) ;  /* 0x0000007000017945 */ /* 0x000fe40003800000 */
[----:B------:R-:W-:-:S04]  /*2700*/  FMUL R2, R2, R89 ;  /* 0x0000005902027220 */ /* 0x000fc80000400000 */
[----:B------:R-:W-:-:S05]  /*2710*/  FFMA R2, R29, R88, R2 ;  /* 0x000000581d027223 */ /* 0x000fca0000000002 */
[----:B------:R-:W-:-:S05]  /*2720*/  F2FP.BF16.F32.PACK_AB R2, RZ, R2 ;  /* 0x00000002ff02723e */ /* 0x000fca00000010ff */
[----:B------:R0:W-:Y:S01]  /*2730*/  @P3 STG.E.U16 desc[UR36][R8.64+0x12], R2 ;  /* 0x0000120208003986 */ /* 0x0001e2000c101524 */
[----:B------:R-:W-:Y:S05]  /*2740*/  @!P1 BRA `(.L_x_44) ;  /* 0x0000000000049947 */ /* 0x000fea0003800000 */
[----:B------:R0:W5:Y:S02]  /*2750*/  LDG.E.LTC128B.U16 R19, desc[UR36][R6.64+0x10] ;  /* 0x0000102406137981 */ /* 0x000164000c1e1520 */
.L_x_44:
[----:B------:R-:W-:Y:S05]  /*2760*/  BSYNC B1 ;  /* 0x0000000000017941 */ /* 0x000fea0003800000 */
.L_x_43:
[----:B0----5:R-:W-:Y:S01]  /*2770*/  IMAD.U32 R2, R19, 0x10000, RZ ;  /* 0x0001000013027824 */ /* 0x021fe200078e00ff */
[----:B------:R-:W-:Y:S01]  /*2780*/  ISETP.GT.AND P0, PT, R0, 0x8, P0 ;  /* 0x000000080000780c */ /* 0x000fe20000704270 */
[----:B------:R-:W-:Y:S02]  /*2790*/  BSSY B1, `(.L_x_45) ;  /* 0x0000007000017945 */ /* 0x000fe40003800000 */
[----:B---3--:R-:W-:-:S04]  /*27a0*/  FMUL R13, R2, R89 ;  /* 0x00000059020d7220 */ /* 0x008fc80000400000 */
[----:B------:R-:W-:-:S05]  /*27b0*/  FFMA R13, R30, R88, R13 ;  /* 0x000000581e0d7223 */ /* 0x000fca000000000d */
[----:B------:R-:W-:-:S05]  /*27c0*/  F2FP.BF16.F32.PACK_AB R13, RZ, R13 ;  /* 0x0000000dff0d723e */ /* 0x000fca00000010ff */
[----:B------:R0:W-:Y:S01]  /*27d0*/  @P1 STG.E.U16 desc[UR36][R10.64+0x10], R13 ;  /* 0x0000100d0a001986 */ /* 0x0001e2000c101524 */
[----:B------:R-:W-:Y:S05]  /*27e0*/  @!P0 BRA `(.L_x_46) ;  /* 0x0000000000048947 */ /* 0x000fea0003800000 */
[----:B------:R3:W5:Y:S02]  /*27f0*/  LDG.E.LTC128B.U16 R19, desc[UR36][R6.64+0x12] ;  /* 0x0000122406137981 */ /* 0x000764000c1e1520 */
.L_x_46:
[----:B------:R-:W-:Y:S05]  /*2800*/  BSYNC B1 ;  /* 0x0000000000017941 */ /* 0x000fea0003800000 */
.L_x_45:
        /* <DEDUP_REMOVED lines=10> */
.L_x_48:
[----:B------:R-:W-:Y:S05]  /*28b0*/  BSYNC B1 ;  /* 0x0000000000017941 */ /* 0x000fea0003800000 */
.L_x_47:
[----:B0----5:R-:W-:Y:S01]  /*28c0*/  IMAD.U32 R2, R19, 0x10000, RZ ;  /* 0x0001000013027824 */ /* 0x021fe200078e00ff */
        /* <DEDUP_REMOVED lines=9> */
.L_x_50:
[----:B------:R-:W-:Y:S05]  /*2960*/  BSYNC B1 ;  /* 0x0000000000017941 */ /* 0x000fea0003800000 */
.L_x_49:
        /* <DEDUP_REMOVED lines=9> */
.L_x_52:
[----:B------:R-:W-:Y:S05]  /*2a00*/  BSYNC B1 ;  /* 0x0000000000017941 */ /* 0x000fea0003800000 */
.L_x_51:
[----:B0----5:R-:W-:Y:S01]  /*2a10*/  IMAD.U32 R2, R19, 0x10000, RZ ;  /* 0x0001000013027824 */ /* 0x021fe200078e00ff */
        /* <DEDUP_REMOVED lines=8> */
.L_x_54:
[----:B------:R-:W-:Y:S05]  /*2aa0*/  BSYNC B1 ;  /* 0x0000000000017941 */ /* 0x000fea0003800000 */
.L_x_53:
        /* <DEDUP_REMOVED lines=10> */
.L_x_56:
[----:B------:R-:W-:Y:S05]  /*2b50*/  BSYNC B1 ;  /* 0x0000000000017941 */ /* 0x000fea0003800000 */
.L_x_55:
        /* <DEDUP_REMOVED lines=10> */
.L_x_58:
[----:B------:R-:W-:Y:S05]  /*2c00*/  BSYNC B1 ;  /* 0x0000000000017941 */ /* 0x000fea0003800000 */
.L_x_57:
        /* <DEDUP_REMOVED lines=9> */
.L_x_60:
[----:B------:R-:W-:Y:S05]  /*2ca0*/  BSYNC B1 ;  /* 0x0000000000017941 */ /* 0x000fea0003800000 */
.L_x_59:
        /* <DEDUP_REMOVED lines=9> */
.L_x_62:
[----:B------:R-:W-:Y:S05]  /*2d40*/  BSYNC B1 ;  /* 0x0000000000017941 */ /* 0x000fea0003800000 */
.L_x_61:
        /* <DEDUP_REMOVED lines=10> */
.L_x_64:
[----:B------:R-:W-:Y:S05]  /*2df0*/  BSYNC B1 ;  /* 0x0000000000017941 */ /* 0x000fea0003800000 */
.L_x_63:
        /* <DEDUP_REMOVED lines=10> */
.L_x_66:
[----:B------:R-:W-:Y:S05]  /*2ea0*/  BSYNC B1 ;  /* 0x0000000000017941 */ /* 0x000fea0003800000 */
.L_x_65:
        /* <DEDUP_REMOVED lines=9> */
.L_x_68:
[----:B------:R-:W-:Y:S05]  /*2f40*/  BSYNC B1 ;  /* 0x0000000000017941 */ /* 0x000fea0003800000 */
.L_x_67:
        /* <DEDUP_REMOVED lines=9> */
.L_x_70:
[----:B------:R-:W-:Y:S05]  /*2fe0*/  BSYNC B1 ;  /* 0x0000000000017941 */ /* 0x000fea0003800000 */
.L_x_69:
        /* <DEDUP_REMOVED lines=10> */
.L_x_72:
[----:B------:R-:W-:Y:S05]  /*3090*/  BSYNC B1 ;  /* 0x0000000000017941 */ /* 0x000fea0003800000 */
.L_x_71:
        /* <DEDUP_REMOVED lines=10> */
.L_x_74:
[----:B------:R-:W-:Y:S05]  /*3140*/  BSYNC B1 ;  /* 0x0000000000017941 */ /* 0x000fea0003800000 */
.L_x_73:
        /* <DEDUP_REMOVED lines=9> */
.L_x_76:
[----:B------:R-:W-:Y:S05]  /*31e0*/  BSYNC B1 ;  /* 0x0000000000017941 */ /* 0x000fea0003800000 */
.L_x_75:
        /* <DEDUP_REMOVED lines=9> */
.L_x_78:
[----:B------:R-:W-:Y:S05]  /*3280*/  BSYNC B1 ;  /* 0x0000000000017941 */ /* 0x000fea0003800000 */
.L_x_77:
        /* <DEDUP_REMOVED lines=10> */
.L_x_80:
[----:B------:R-:W-:Y:S05]  /*3330*/  BSYNC B1 ;  /* 0x0000000000017941 */ /* 0x000fea0003800000 */
.L_x_79:
        /* <DEDUP_REMOVED lines=10> */
.L_x_82:
[----:B------:R-:W-:Y:S05]  /*33e0*/  BSYNC B1 ;  /* 0x0000000000017941 */ /* 0x000fea0003800000 */
.L_x_81:
        /* <DEDUP_REMOVED lines=9> */
.L_x_84:
[----:B------:R-:W-:Y:S05]  /*3480*/  BSYNC B1 ;  /* 0x0000000000017941 */ /* 0x000fea0003800000 */
.L_x_83:
        /* <DEDUP_REMOVED lines=9> */
.L_x_86:
[----:B------:R-:W-:Y:S05]  /*3520*/  BSYNC B1 ;  /* 0x0000000000017941 */ /* 0x000fea0003800000 */
.L_x_85:
        /* <DEDUP_REMOVED lines=10> */
.L_x_88:
[----:B------:R-:W-:Y:S05]  /*35d0*/  BSYNC B1 ;  /* 0x0000000000017941 */ /* 0x000fea0003800000 */
.L_x_87:
        /* <DEDUP_REMOVED lines=10> */
.L_x_90:
[----:B------:R-:W-:Y:S05]  /*3680*/  BSYNC B1 ;  /* 0x0000000000017941 */ /* 0x000fea0003800000 */
.L_x_89:
        /* <DEDUP_REMOVED lines=9> */
.L_x_92:
[----:B------:R-:W-:Y:S05]  /*3720*/  BSYNC B1 ;  /* 0x0000000000017941 */ /* 0x000fea0003800000 */
.L_x_91:
        /* <DEDUP_REMOVED lines=9> */
.L_x_94:
[----:B------:R-:W-:Y:S05]  /*37c0*/  BSYNC B1 ;  /* 0x0000000000017941 */ /* 0x000fea0003800000 */
.L_x_93:
        /* <DEDUP_REMOVED lines=10> */
.L_x_96:
[----:B------:R-:W-:Y:S05]  /*3870*/  BSYNC B1 ;  /* 0x0000000000017941 */ /* 0x000fea0003800000 */
.L_x_95:
        /* <DEDUP_REMOVED lines=10> */
.L_x_98:
[----:B------:R-:W-:Y:S05]  /*3920*/  BSYNC B1 ;  /* 0x0000000000017941 */ /* 0x000fea0003800000 */
.L_x_97:
        /* <DEDUP_REMOVED lines=9> */
.L_x_100:
[----:B------:R-:W-:Y:S05]  /*39c0*/  BSYNC B1 ;  /* 0x0000000000017941 */ /* 0x000fea0003800000 */
.L_x_99:
        /* <DEDUP_REMOVED lines=9> */
.L_x_102:
[----:B------:R-:W-:Y:S05]  /*3a60*/  BSYNC B1 ;  /* 0x0000000000017941 */ /* 0x000fea0003800000 */
.L_x_101:
        /* <DEDUP_REMOVED lines=10> */
.L_x_104:
[----:B------:R-:W-:Y:S05]  /*3b10*/  BSYNC B1 ;  /* 0x0000000000017941 */ /* 0x000fea0003800000 */
.L_x_103:
        /* <DEDUP_REMOVED lines=10> */
.L_x_106:
[----:B------:R-:W-:Y:S05]  /*3bc0*/  BSYNC B1 ;  /* 0x0000000000017941 */ /* 0x000fea0003800000 */
.L_x_105:
        /* <DEDUP_REMOVED lines=9> */
.L_x_108:
[----:B------:R-:W-:Y:S05]  /*3c60*/  BSYNC B1 ;  /* 0x0000000000017941 */ /* 0x000fea0003800000 */
.L_x_107:
        /* <DEDUP_REMOVED lines=9> */
.L_x_110:
[----:B------:R-:W-:Y:S05]  /*3d00*/  BSYNC B1 ;  /* 0x0000000000017941 */ /* 0x000fea0003800000 */
.L_x_109:
        /* <DEDUP_REMOVED lines=10> */
.L_x_112:
[----:B------:R-:W-:Y:S05]  /*3db0*/  BSYNC B1 ;  /* 0x0000000000017941 */ /* 0x000fea0003800000 */
.L_x_111:
        /* <DEDUP_REMOVED lines=10> */
.L_x_114:
[----:B------:R-:W-:Y:S05]  /*3e60*/  BSYNC B1 ;  /* 0x0000000000017941 */ /* 0x000fea0003800000 */
.L_x_113:
        /* <DEDUP_REMOVED lines=9> */
.L_x_116:
[----:B------:R-:W-:Y:S05]  /*3f00*/  BSYNC B1 ;  /* 0x0000000000017941 */ /* 0x000fea0003800000 */
.L_x_115:
        /* <DEDUP_REMOVED lines=9> */
.L_x_118:
[----:B------:R-:W-:Y:S05]  /*3fa0*/  BSYNC B1 ;  /* 0x0000000000017941 */ /* 0x000fea0003800000 */
.L_x_117:
        /* <DEDUP_REMOVED lines=10> */
.L_x_120:
[----:B------:R-:W-:Y:S05]  /*4050*/  BSYNC B1 ;  /* 0x0000000000017941 */ /* 0x000fea0003800000 */
.L_x_119:
        /* <DEDUP_REMOVED lines=10> */
.L_x_122:
[----:B------:R-:W-:Y:S05]  /*4100*/  BSYNC B1 ;  /* 0x0000000000017941 */ /* 0x000fea0003800000 */
.L_x_121:
        /* <DEDUP_REMOVED lines=9> */
.L_x_124:
[----:B------:R-:W-:Y:S05]  /*41a0*/  BSYNC B1 ;  /* 0x0000000000017941 */ /* 0x000fea0003800000 */
.L_x_123:
        /* <DEDUP_REMOVED lines=9> */
.L_x_126:
[----:B------:R-:W-:Y:S05]  /*4240*/  BSYNC B1 ;  /* 0x0000000000017941 */ /* 0x000fea0003800000 */
.L_x_125:
        /* <DEDUP_REMOVED lines=10> */
.L_x_128:
[----:B------:R-:W-:Y:S05]  /*42f0*/  BSYNC B1 ;  /* 0x0000000000017941 */ /* 0x000fea0003800000 */
.L_x_127:
        /* <DEDUP_REMOVED lines=10> */
.L_x_130:
[----:B------:R-:W-:Y:S05]  /*43a0*/  BSYNC B1 ;  /* 0x0000000000017941 */ /* 0x000fea0003800000 */
.L_x_129:
        /* <DEDUP_REMOVED lines=9> */
.L_x_132:
[----:B------:R-:W-:Y:S05]  /*4440*/  BSYNC B1 ;  /* 0x0000000000017941 */ /* 0x000fea0003800000 */
.L_x_131:
        /* <DEDUP_REMOVED lines=9> */
.L_x_134:
[----:B------:R-:W-:Y:S05]  /*44e0*/  BSYNC B1 ;  /* 0x0000000000017941 */ /* 0x000fea0003800000 */
.L_x_133:
        /* <DEDUP_REMOVED lines=10> */
.L_x_136:
[----:B------:R-:W-:Y:S05]  /*4590*/  BSYNC B1 ;  /* 0x0000000000017941 */ /* 0x000fea0003800000 */
.L_x_135:
        /* <DEDUP_REMOVED lines=10> */
.L_x_138:
[----:B------:R-:W-:Y:S05]  /*4640*/  BSYNC B1 ;  /* 0x0000000000017941 */ /* 0x000fea0003800000 */
.L_x_137:
        /* <DEDUP_REMOVED lines=9> */
.L_x_140:
[----:B------:R-:W-:Y:S05]  /*46e0*/  BSYNC B1 ;  /* 0x0000000000017941 */ /* 0x000fea0003800000 */
.L_x_139:
        /* <DEDUP_REMOVED lines=9> */
.L_x_142:
[----:B------:R-:W-:Y:S05]  /*4780*/  BSYNC B1 ;  /* 0x0000000000017941 */ /* 0x000fea0003800000 */
.L_x_141:
        /* <DEDUP_REMOVED lines=10> */
.L_x_144:
[----:B------:R-:W-:Y:S05]  /*4830*/  BSYNC B1 ;  /* 0x0000000000017941 */ /* 0x000fea0003800000 */
.L_x_143:
        /* <DEDUP_REMOVED lines=10> */
.L_x_146:
[----:B------:R-:W-:Y:S05]  /*48e0*/  BSYNC B1 ;  /* 0x0000000000017941 */ /* 0x000fea0003800000 */
.L_x_145:
        /* <DEDUP_REMOVED lines=9> */
.L_x_148:
[----:B------:R-:W-:Y:S05]  /*4980*/  BSYNC B1 ;  /* 0x0000000000017941 */ /* 0x000fea0003800000 */
.L_x_147:
        /* <DEDUP_REMOVED lines=9> */
.L_x_150:
[----:B------:R-:W-:Y:S05]  /*4a20*/  BSYNC B1 ;  /* 0x0000000000017941 */ /* 0x000fea0003800000 */
.L_x_149:
        /* <DEDUP_REMOVED lines=10> */
.L_x_152:
[----:B------:R-:W-:Y:S05]  /*4ad0*/  BSYNC B1 ;  /* 0x0000000000017941 */ /* 0x000fea0003800000 */
.L_x_151:
[----:B0----5:R-:W-:Y:S01]  /*4ae0*/  IMAD.U32 R2, R19, 0x10000, RZ ;  /* 0x0001000013027824 */ /* 0x021fe200078e00ff */
[----:B------:R-:W-:Y:S01]  /*4af0*/  ISETP.GT.AND P0, PT, R3, 0x79, PT ;  /* 0x000000790300780c */ /* 0x000fe20003f04270 */
[----:B------:R-:W-:Y:S01]  /*4b00*/  @P2 IMAD.MOV.U32 R3, RZ, RZ, R9 ;  /* 0x000000ffff032224 */ /* 0x000fe200078e0009 */
[----:B------:R-:W-:Y:S01]  /*4b10*/  BSSY B1, `(.L_x_153) ;  /* 0x0000009000017945 */ /* 0x000fe20003800000 */
[----:B------:R-:W-:Y:S01]  /*4b20*/  FMUL R13, R2, R89 ;  /* 0x00000059020d7220 */ /* 0x000fe20000400000 */
[----:B------:R-:W-:Y:S01]  /*4b30*/  @P2 IMAD.MOV.U32 R2, RZ, RZ, R8 ;  /* 0x000000ffff022224 */ /* 0x000fe200078e0008 */
[----:B------:R-:W-:Y:S02]  /*4b40*/  ISETP.GT.AND P3, PT, R0, RZ, P0 ;  /* 0x000000ff0000720c */ /* 0x000fe40000764270 */
[----:B------:R-:W-:-:S05]  /*4b50*/  FFMA R13, R84, R88, R13 ;  /* 0x00000058540d7223 */ /* 0x000fca000000000d */
[----:B------:R-:W-:-:S05]  /*4b60*/  F2FP.BF16.F32.PACK_AB R13, RZ, R13 ;  /* 0x0000000dff0d723e */ /* 0x000fca00000010ff */
[----:B------:R0:W-:Y:S01]  /*4b70*/  @P2 STG.E.U16 desc[UR36][R2.64+0xf0], R13 ;  /* 0x0000f00d02002986 */ /* 0x0001e2000c101524 */
[----:B------:R-:W-:Y:S05]  /*4b80*/  @!P3 BRA `(.L_x_154) ;  /* 0x000000000004b947 */ /* 0x000fea0003800000 */
[----:B------:R0:W5:Y:S02]  /*4b90*/  LDG.E.LTC128B.U16 R19, desc[UR36][R4.64+0xf2] ;  /* 0x0000f22404137981 */ /* 0x000164000c1e1520 */
.L_x_154:
[----:B------:R-:W-:Y:S05]  /*4ba0*/  BSYNC B1 ;  /* 0x0000000000017941 */ /* 0x000fea0003800000 */
.L_x_153:
        /* <DEDUP_REMOVED lines=9> */
.L_x_156:
[----:B------:R-:W-:Y:S05]  /*4c40*/  BSYNC B1 ;  /* 0x0000000000017941 */ /* 0x000fea0003800000 */
.L_x_155:
[----:B0----5:R-:W-:Y:S01]  /*4c50*/  IMAD.U32 R2, R19, 0x10000, RZ ;  /* 0x0001000013027824 */ /* 0x021fe200078e00ff */
[----:B------:R-:W-:Y:S01]  /*4c60*/  ISETP.GT.AND P0, PT, R0, 0x8, P0 ;  /* 0x000000080000780c */ /* 0x000fe20000704270 */
[----:B------:R-:W-:Y:S02]  /*4c70*/  BSSY B1, `(.L_x_157) ;  /* 0x000000a000017945 */ /* 0x000fe40003800000 */
[----:B------:R-:W-:Y:S01]  /*4c80*/  FMUL R3, R2, R89 ;  /* 0x0000005902037220 */ /* 0x000fe20000400000 */
[----:B------:R-:W-:-:S03]  /*4c90*/  @P1 IMAD.MOV.U32 R2, RZ, RZ, R10 ;  /* 0x000000ffff021224 */ /* 0x000fc600078e000a */
[----:B------:R-:W-:-:S05]  /*4ca0*/  FFMA R3, R86, R88, R3 ;  /* 0x0000005856037223 */ /* 0x000fca0000000003 */
[----:B------:R-:W-:-:S04]  /*4cb0*/  F2FP.BF16.F32.PACK_AB R3, RZ, R3 ;  /* 0x00000003ff03723e */ /* 0x000fc800000010ff */
[----:B----4-:R-:W-:Y:S01]  /*4cc0*/  PRMT R4, R3, 0x7610, R4 ;  /* 0x0000761003047816 */ /* 0x010fe20000000004 */
[----:B------:R-:W-:-:S05]  /*4cd0*/  @P1 IMAD.MOV.U32 R3, RZ, RZ, R11 ;  /* 0x000000ffff031224 */ /* 0x000fca00078e000b */
[----:B------:R0:W-:Y:S01]  /*4ce0*/  @P1 STG.E.U16 desc[UR36][R2.64+0xf0], R4 ;  /* 0x0000f00402001986 */ /* 0x0001e2000c101524 */
[----:B------:R-:W-:Y:S05]  /*4cf0*/  @!P0 BRA `(.L_x_158) ;  /* 0x0000000000048947 */ /* 0x000fea0003800000 */
[----:B------:R4:W5:Y:S02]  /*4d00*/  LDG.E.LTC128B.U16 R19, desc[UR36][R6.64+0xf2] ;  /* 0x0000f22406137981 */ /* 0x000964000c1e1520 */
.L_x_158:
[----:B------:R-:W-:Y:S05]  /*4d10*/  BSYNC B1 ;  /* 0x0000000000017941 */ /* 0x000fea0003800000 */
.L_x_157:
[----:B------:R-:W-:Y:S05]  /*4d20*/  @!P0 BRA `(.L_x_159) ;  /* 0x0000001000e88947 */ /* 0x000fea0003800000 */
[----:B-----5:R-:W-:-:S04]  /*4d30*/  IMAD.U32 R0, R19, 0x10000, RZ ;  /* 0x0001000013007824 */ /* 0x020fc800078e00ff */
[----:B------:R-:W-:-:S04]  /*4d40*/  FMUL R0, R0, R89 ;  /* 0x0000005900007220 */ /* 0x000fc80000400000 */
[----:B------:R-:W-:-:S05]  /*4d50*/  FFMA R0, R87, R88, R0 ;  /* 0x0000005857007223 */ /* 0x000fca0000000000 */
[----:B------:R-:W-:-:S05]  /*4d60*/  F2FP.BF16.F32.PACK_AB R0, RZ, R0 ;  /* 0x00000000ff00723e */ /* 0x000fca00000010ff */
[----:B------:R0:W-:Y:S01]  /*4d70*/  STG.E.U16 desc[UR36][R10.64+0xf2], R0 ;  /* 0x0000f2000a007986 */ /* 0x0001e2000c101524 */
[----:B------:R-:W-:Y:S05]  /*4d80*/  BRA `(.L_x_159) ;  /* 0x0000001000d07947 */ /* 0x000fea0003800000 */
.L_x_34:
[----:B------:R-:W-:Y:S01]  /*4d90*/  ISETP.GT.AND P0, PT, R3, 0x1, PT ;  /* 0x000000010300780c */ /* 0x000fe20003f04270 */
[----:B------:R-:W-:Y:S01]  /*4da0*/  ULDC.64 UR4, c[0x0][0x5c0] ;  /* 0x0001700000047ab9 */ /* 0x000fe20000000a00 */
[-C--:B------:R-:W-:Y:S01]  /*4db0*/  FMUL R24, R24, R88.reuse ;  /* 0x0000005818187220 */ /* 0x080fe20000400000 */
[-C--:B------:R-:W-:Y:S01]  /*4dc0*/  FMUL R25, R25, R88.reuse ;  /* 0x0000005819197220 */ /* 0x080fe20000400000 */
[----:B------:R-:W-:Y:S01]  /*4dd0*/  ISETP.GT.AND P3, PT, R0, RZ, P0 ;  /* 0x000000ff0000720c */ /* 0x000fe20000764270 */
[-C--:B------:R-:W-:Y:S01]  /*4de0*/  FMUL R26, R26, R88.reuse ;  /* 0x000000581a1a7220 */ /* 0x080fe20000400000 */
[----:B------:R-:W-:Y:S01]  /*4df0*/  LEA R4, P4, R104, UR4, 0x1 ;  /* 0x0000000468047c11 */ /* 0x000fe2000f8808ff */
[----:B------:R-:W-:Y:S01]  /*4e00*/  FMUL R27, R27, R88 ;  /* 0x000000581b1b7220 */ /* 0x000fe20000400000 */
[----:B------:R-:W-:Y:S01]  /*4e10*/  F2FP.BF16.F32.PACK_AB R24, RZ, R24 ;  /* 0x00000018ff18723e */ /* 0x000fe200000010ff */
[-C--:B------:R-:W-:Y:S01]  /*4e20*/  FMUL R28, R28, R88.reuse ;  /* 0x000000581c1c7220 */ /* 0x080fe20000400000 */
[----:B------:R-:W-:Y:S01]  /*4e30*/  LEA.HI.X R5, R104, UR5, R9, 0x1, P4 ;  /* 0x0000000568057c11 */ /* 0x000fe2000a0f0c09 */
[-C--:B------:R-:W-:Y:S01]  /*4e40*/  FMUL R29, R29, R88.reuse ;  /* 0x000000581d1d7220 */ /* 0x080fe20000400000 */
[----:B------:R-:W-:Y:S01]  /*4e50*/  F2FP.BF16.F32.PACK_AB R25, RZ, R25 ;  /* 0x00000019ff19723e */ /* 0x000fe200000010ff */
[-C--:B------:R-:W-:Y:S01]  /*4e60*/  FMUL R30, R30, R88.reuse ;  /* 0x000000581e1e7220 */ /* 0x080fe20000400000 */
[----:B------:R-:W-:Y:S01]  /*4e70*/  SHF.L.U64.HI R7, R6, 0x4, R7 ;  /* 0x0000000406077819 */ /* 0x000fe20000010207 */
[----:B------:R-:W-:Y:S01]  /*4e80*/  @P1 STG.E.U16 desc[UR36][R4.64], R24 ;  /* 0x0000001804001986 */ /* 0x000fe2000c101524 */
[----:B------:R-:W-:Y:S01]  /*4e90*/  ISETP.GT.AND P1, PT, R3, 0x8, PT ;  /* 0x000000080300780c */ /* 0x000fe20003f24270 */
[----:B------:R-:W-:Y:S01]  /*4ea0*/  FMUL R31, R31, R88 ;  /* 0x000000581f1f7220 */ /* 0x000fe20000400000 */
[----:B------:R-:W-:Y:S01]  /*4eb0*/  ISETP.GT.AND P4, PT, R0, 0x8, P0 ;  /* 0x000000080000780c */ /* 0x000fe20000784270 */
[----:B------:R-:W-:Y:S01]  /*4ec0*/  @P3 STG.E.U16 desc[UR36][R4.64+0x2], R25 ;  /* 0x0000021904003986 */ /* 0x000fe2000c101524 */
[----:B------:R-:W-:Y:S01]  /*4ed0*/  LEA R6, P3, R6, R4, 0x4 ;  /* 0x0000000406067211 */ /* 0x000fe200078620ff */
[-C--:B------:R-:W-:Y:S01]  /*4ee0*/  FMUL R32, R32, R88.reuse ;  /* 0x0000005820207220 */ /* 0x080fe20000400000 */
[C---:B------:R-:W-:Y:S01]  /*4ef0*/  ISETP.GT.AND P2, PT, R0.reuse, 0x8, P2 ;  /* 0x000000080000780c */ /* 0x040fe20001744270 */
[-C--:B------:R-:W-:Y:S01]  /*4f00*/  FMUL R33, R33, R88.reuse ;  /* 0x0000005821217220 */ /* 0x080fe20000400000 */
[----:B------:R-:W-:Y:S01]  /*4f10*/  ISETP.GT.AND P0, PT, R3, 0x9, PT ;  /* 0x000000090300780c */ /* 0x000fe20003f04270 */
[----:B------:R-:W-:Y:S01]  /*4f20*/  IMAD.X R7, R7, 0x1, R5, P3 ;  /* 0x0000000107077824 */ /* 0x000fe200018e0605 */
[----:B------:R-:W-:Y:S01]  /*4f30*/  ISETP.GT.AND P5, PT, R0, RZ, P1 ;  /* 0x000000ff0000720c */ /* 0x000fe20000fa4270 */
[-C--:B------:R-:W-:Y:S01]  /*4f40*/  FMUL R34, R34, R88.reuse ;  /* 0x0000005822227220 */ /* 0x080fe20000400000 */
[----:B------:R-:W-:Y:S01]  /*4f50*/  ISETP.GT.AND P3, PT, R0, RZ, P0 ;  /* 0x000000ff0000720c */ /* 0x000fe20000764270 */
[----:B------:R-:W-:Y:S01]  /*4f60*/  FMUL R35, R35, R88 ;  /* 0x0000005823237220 */ /* 0x000fe20000400000 */
[----:B------:R-:W-:Y:S01]  /*4f70*/  F2FP.BF16.F32.PACK_AB R26, RZ, R26 ;  /* 0x0000001aff1a723e */ /* 0x000fe200000010ff */
[-C--:B------:R-:W-:Y:S01]  /*4f80*/  FMUL R36, R36, R88.reuse ;  /* 0x0000005824247220 */ /* 0x080fe20000400000 */
[----:B------:R-:W-:Y:S01]  /*4f90*/  F2FP.BF16.F32.PACK_AB R27, RZ, R27 ;  /* 0x0000001bff1b723e */ /* 0x000fe200000010ff */
[----:B------:R-:W-:Y:S01]  /*4fa0*/  FMUL R37, R37, R88 ;  /* 0x0000005825257220 */ /* 0x000fe20000400000 */
[----:B------:R-:W-:Y:S01]  /*4fb0*/  F2FP.BF16.F32.PACK_AB R28, RZ, R28 ;  /* 0x0000001cff1c723e */ /* 0x000fe200000010ff */
[----:B------:R-:W-:Y:S01]  /*4fc0*/  @P2 STG.E.U16 desc[UR36][R6.64], R26 ;  /* 0x0000001a06002986 */ /* 0x000fe2000c101524 */
[----:B------:R-:W-:Y:S01]  /*4fd0*/  F2FP.BF16.F32.PACK_AB R29, RZ, R29 ;  /* 0x0000001dff1d723e */ /* 0x000fe200000010ff */
[-C--:B------:R-:W-:Y:S01]  /*4fe0*/  FMUL R38, R38, R88.reuse ;  /* 0x0000005826267220 */ /* 0x080fe20000400000 */
[C---:B------:R-:W-:Y:S01]  /*4ff0*/  ISETP.GT.AND P2, PT, R0.reuse, 0x8, P1 ;  /* 0x000000080000780c */ /* 0x040fe20000f44270 */
[----:B------:R-:W-:Y:S01]  /*5000*/  @P4 STG.E.U16 desc[UR36][R6.64+0x2], R27 ;  /* 0x0000021b06004986 */ /* 0x000fe2000c101524 */
[----:B------:R-:W-:Y:S01]  /*5010*/  ISETP.GT.AND P1, PT, R3, 0x10, PT ;  /* 0x000000100300780c */ /* 0x000fe20003f24270 */
[----:B------:R-:W-:Y:S01]  /*5020*/  FMUL R39, R39, R88 ;  /* 0x0000005827277220 */ /* 0x000fe20000400000 */
[----:B------:R-:W-:Y:S01]  /*5030*/  F2FP.BF16.F32.PACK_AB R30, RZ, R30 ;  /* 0x0000001eff1e723e */ /* 0x000fe200000010ff */
[----:B------:R-:W-:Y:S01]  /*5040*/  @P5 STG.E.U16 desc[UR36][R4.64+0x10], R28 ;  /* 0x0000101c04005986 */ /* 0x000fe2000c101524 */
[----:B------:R-:W-:Y:S01]  /*5050*/  ISETP.GT.AND P4, PT, R0, RZ, P1 ;  /* 0x000000ff0000720c */ /* 0x000fe20000f84270 */
[-C--:B------:R-:W-:Y:S01]  /*5060*/  FMUL R40, R40, R88.reuse ;  /* 0x0000005828287220 */ /* 0x080fe20000400000 */
[----:B------:R-:W-:Y:S01]  /*5070*/  F2FP.BF16.F32.PACK_AB R31, RZ, R31 ;  /* 0x0000001fff1f723e */ /* 0x000fe200000010ff */
[----:B------:R-:W-:Y:S01]  /*5080*/  @P3 STG.E.U16 desc[UR36][R4.64+0x12], R29 ;  /* 0x0000121d04003986 */ /* 0x000fe2000c101524 */
[----:B------:R-:W-:Y:S01]  /*5090*/  ISETP.GT.AND P3, PT, R0, 0x8, P0 ;  /* 0x000000080000780c */ /* 0x000fe20000764270 */
[----:B------:R-:W-:Y:S01]  /*50a0*/  FMUL R41, R41, R88 ;  /* 0x0000005829297220 */ /* 0x000fe20000400000 */
[----:B------:R-:W-:Y:S01]  /*50b0*/  ISETP.GT.AND P0, PT, R3, 0x11, PT ;  /* 0x000000110300780c */ /* 0x000fe20003f04270 */
[----:B------:R-:W-:Y:S01]  /*50c0*/  @P2 STG.E.U16 desc[UR36][R6.64+0x10], R30 ;  /* 0x0000101e06002986 */ /* 0x000fe2000c101524 */
[----:B------:R-:W-:Y:S01]  /*50d0*/  F2FP.BF16.F32.PACK_AB R32, RZ, R32 ;  /* 0x00000020ff20723e */ /* 0x000fe200000010ff */
[-C--:B------:R-:W-:Y:S01]  /*50e0*/  FMUL R42, R42, R88.reuse ;  /* 0x000000582a2a7220 */ /* 0x080fe20000400000 */
[C---:B------:R-:W-:Y:S01]  /*50f0*/  ISETP.GT.AND P5, PT, R0.reuse, RZ, P0 ;  /* 0x000000ff0000720c */ /* 0x040fe200007a4270 */
[-C--:B------:R-:W-:Y:S01]  /*5100*/  FMUL R43, R43, R88.reuse ;  /* 0x000000582b2b7220 */ /* 0x080fe20000400000 */
[----:B------:R-:W-:Y:S01]  /*5110*/  ISETP.GT.AND P2, PT, R0, 0x8, P1 ;  /* 0x000000080000780c */ /* 0x000fe20000f44270 */
[-C--:B------:R-:W-:Y:S01]  /*5120*/  FMUL R44, R44, R88.reuse ;  /* 0x000000582c2c7220 */ /* 0x080fe20000400000 */
[----:B------:R-:W-:Y:S01]  /*5130*/  ISETP.GT.AND P1, PT, R3, 0x18, PT ;  /* 0x000000180300780c */ /* 0x000fe20003f24270 */
[-C--:B------:R-:W-:Y:S01]  /*5140*/  FMUL R45, R45, R88.reuse ;  /* 0x000000582d2d7220 */ /* 0x080fe20000400000 */
[----:B------:R-:W-:Y:S01]  /*5150*/  F2FP.BF16.F32.PACK_AB R33, RZ, R33 ;  /* 0x00000021ff21723e */ /* 0x000fe200000010ff */
[----:B------:R-:W-:Y:S01]  /*5160*/  @P3 STG.E.U16 desc[UR36][R6.64+0x12], R31 ;  /* 0x0000121f06003986 */ /* 0x000fe2000c101524 */
[----:B------:R-:W-:Y:S01]  /*5170*/  ISETP.GT.AND P3, PT, R0, 0x8, P0 ;  /* 0x000000080000780c */ /* 0x000fe20000764270 */
[-C--:B------:R-:W-:Y:S01]  /*5180*/  FMUL R46, R46, R88.reuse ;  /* 0x000000582e2e7220 */ /* 0x080fe20000400000 */
[----:B------:R-:W-:Y:S01]  /*5190*/  ISETP.GT.AND P0, PT, R3, 0x19, PT ;  /* 0x000000190300780c */ /* 0x000fe20003f04270 */
[----:B------:R-:W-:Y:S01]  /*51a0*/  @P4 STG.E.U16 desc[UR36][R4.64+0x20], R32 ;  /* 0x0000202004004986 */ /* 0x000fe2000c101524 */
[C---:B------:R-:W-:Y:S01]  /*51b0*/  ISETP.GT.AND P4, PT, R0.reuse, RZ, P1 ;  /* 0x000000ff0000720c */ /* 0x040fe20000f84270 */
[----:B------:R-:W-:Y:S01]  /*51c0*/  FMUL R47, R47, R88 ;  /* 0x000000582f2f7220 */ /* 0x000fe20000400000 */
[----:B------:R-:W-:Y:S01]  /*51d0*/  F2FP.BF16.F32.PACK_AB R34, RZ, R34 ;  /* 0x00000022ff22723e */ /* 0x000fe200000010ff */
[----:B------:R-:W-:Y:S01]  /*51e0*/  @P5 STG.E.U16 desc[UR36][R4.64+0x22], R33 ;  /* 0x0000222104005986 */ /* 0x000fe2000c101524 */
[----:B------:R-:W-:Y:S01]  /*51f0*/  ISETP.GT.AND P5, PT, R0, RZ, P0 ;  /* 0x000000ff0000720c */ /* 0x000fe200007a4270 */
[----:B------:R-:W-:Y:S01]  /*5200*/  FMUL R48, R48, R88 ;  /* 0x0000005830307220 */ /* 0x000fe20000400000 */
[----:B------:R-:W-:Y:S01]  /*5210*/  F2FP.BF16.F32.PACK_AB R35, RZ, R35 ;  /* 0x00000023ff23723e */ /* 0x000fe200000010ff */
[----:B------:R-:W-:Y:S01]  /*5220*/  @P2 STG.E.U16 desc[UR36][R6.64+0x20], R34 ;  /* 0x0000202206002986 */ /* 0x000fe2000c101524 */
[----:B------:R-:W-:Y:S01]  /*5230*/  F2FP.BF16.F32.PACK_AB R36, RZ, R36 ;  /* 0x00000024ff24723e */ /* 0x000fe200000010ff */
[-C--:B------:R-:W-:Y:S01]  /*5240*/  FMUL R49, R49, R88.reuse ;  /* 0x0000005831317220 */ /* 0x080fe20000400000 */
[----:B------:R-:W-:Y:S01]  /*5250*/  ISETP.GT.AND P2, PT, R0, 0x8, P1 ;  /* 0x000000080000780c */ /* 0x000fe20000f44270 */
[----:B------:R-:W-:Y:S01]  /*5260*/  @P3 STG.E.U16 desc[UR36][R6.64+0x22], R35 ;  /* 0x0000222306003986 */ /* 0x000fe2000c101524 */
[----:B------:R-:W-:Y:S01]  /*5270*/  ISETP.GT.AND P1, PT, R3, 0x20, PT ;  /* 0x000000200300780c */ /* 0x000fe20003f24270 */
[-C--:B------:R-:W-:Y:S01]  /*5280*/  FMUL R50, R50, R88.reuse ;  /* 0x0000005832327220 */ /* 0x080fe20000400000 */
[----:B------:R-:W-:Y:S01]  /*5290*/  F2FP.BF16.F32.PACK_AB R37, RZ, R37 ;  /* 0x00000025ff25723e */ /* 0x000fe200000010ff */
[----:B------:R-:W-:Y:S01]  /*52a0*/  @P4 STG.E.U16 desc[UR36][R4.64+0x30], R36 ;  /* 0x0000302404004986 */ /* 0x000fe2000c101524 */
[C---:B------:R-:W-:Y:S01]  /*52b0*/  ISETP.GT.AND P3, PT, R0.reuse, 0x8, P0 ;  /* 0x000000080000780c */ /* 0x040fe20000764270 */
[-C--:B------:R-:W-:Y:S01]  /*52c0*/  FMUL R51, R51, R88.reuse ;  /* 0x0000005833337220 */ /* 0x080fe20000400000 */
[----:B------:R-:W-:Y:S01]  /*52d0*/  ISETP.GT.AND P0, PT, R3, 0x21, PT ;  /* 0x000000210300780c */ /* 0x000fe20003f04270 */
[----:B------:R-:W-:Y:S01]  /*52e0*/  @P5 STG.E.U16 desc[UR36][R4.64+0x32], R37 ;  /* 0x0000322504005986 */ /* 0x000fe2000c101524 */
[----:B------:R-:W-:Y:S01]  /*52f0*/  ISETP.GT.AND P4, PT, R0, RZ, P1 ;  /* 0x000000ff0000720c */ /* 0x000fe20000f84270 */
[----:B------:R-:W-:Y:S01]  /*5300*/  FMUL R52, R52, R88 ;  /* 0x0000005834347220 */ /* 0x000fe20000400000 */
[----:B------:R-:W-:Y:S01]  /*5310*/  F2FP.BF16.F32.PACK_AB R38, RZ, R38 ;  /* 0x00000026ff26723e */ /* 0x000fe200000010ff */
[-C--:B------:R-:W-:Y:S01]  /*5320*/  FMUL R53, R53, R88.reuse ;  /* 0x0000005835357220 */ /* 0x080fe20000400000 */
        /* <DEDUP_REMOVED lines=113> */
[----:B------:R-:W-:Y:S01]  /*5a40*/  FMUL R87, R87, R88 ;  /* 0x0000005857577220 */ /* 0x000fe20000400000 */
[----:B------:R-:W-:Y:S01]  /*5a50*/  ISETP.GT.AND P0, PT, R3, 0x51, PT ;  /* 0x000000510300780c */ /* 0x000fe20003f04270 */
[----:B------:R-:W-:Y:S01]  /*5a60*/  @P5 STG.E.U16 desc[UR36][R4.64+0x92], R61 ;  /* 0x0000923d04005986 */ /* 0x000fe2000c101524 */
[----:B------:R-:W-:-:S02]  /*5a70*/  ISETP.GT.AND P4, PT, R0, RZ, P1 ;  /* 0x000000ff0000720c */ /* 0x000fc40000f84270 */
[----:B------:R-:W-:Y:S02]  /*5a80*/  F2FP.BF16.F32.PACK_AB R62, RZ, R62 ;  /* 0x0000003eff3e723e */ /* 0x000fe400000010ff */
[C---:B------:R-:W-:Y:S02]  /*5a90*/  ISETP.GT.AND P5, PT, R0.reuse, RZ, P0 ;  /* 0x000000ff0000720c */ /* 0x040fe400007a4270 */
[----:B------:R-:W-:Y:S01]  /*5aa0*/  F2FP.BF16.F32.PACK_AB R63, RZ, R63 ;  /* 0x0000003fff3f723e */ /* 0x000fe200000010ff */
[----:B------:R-:W-:Y:S01]  /*5ab0*/  @P2 STG.E.U16 desc[UR36][R6.64+0x90], R62 ;  /* 0x0000903e06002986 */ /* 0x000fe2000c101524 */
[----:B------:R-:W-:Y:S02]  /*5ac0*/  F2FP.BF16.F32.PACK_AB R64, RZ, R64 ;  /* 0x00000040ff40723e */ /* 0x000fe400000010ff */
[----:B------:R-:W-:Y:S01]  /*5ad0*/  ISETP.GT.AND P2, PT, R0, 0x8, P1 ;  /* 0x000000080000780c */ /* 0x000fe20000f44270 */
[----:B------:R-:W-:Y:S01]  /*5ae0*/  @P3 STG.E.U16 desc[UR36][R6.64+0x92], R63 ;  /* 0x0000923f06003986 */ /* 0x000fe2000c101524 */
[----:B------:R-:W-:-:S02]  /*5af0*/  ISETP.GT.AND P1, PT, R3, 0x58, PT ;  /* 0x000000580300780c */ /* 0x000fc40003f24270 */
[----:B------:R-:W-:Y:S01]  /*5b00*/  F2FP.BF16.F32.PACK_AB R65, RZ, R65 ;  /* 0x00000041ff41723e */ /* 0x000fe200000010ff */
[----:B------:R-:W-:Y:S01]  /*5b10*/  @P4 STG.E.U16 desc[UR36][R4.64+0xa0], R64 ;  /* 0x0000a04004004986 */ /* 0x000fe2000c101524 */
[C---:B------:R-:W-:Y:S02]  /*5b20*/  ISETP.GT.AND P3, PT, R0.reuse, 0x8, P0 ;  /* 0x000000080000780c */ /* 0x040fe40000764270 */
[----:B------:R-:W-:Y:S01]  /*5b30*/  ISETP.GT.AND P0, PT, R3, 0x59, PT ;  /* 0x000000590300780c */ /* 0x000fe20003f04270 */
[----:B------:R-:W-:Y:S01]  /*5b40*/  @P5 STG.E.U16 desc[UR36][R4.64+0xa2], R65 ;  /* 0x0000a24104005986 */ /* 0x000fe2000c101524 */
[C---:B------:R-:W-:Y:S02]  /*5b50*/  ISETP.GT.AND P4, PT, R0.reuse, RZ, P1 ;  /* 0x000000ff0000720c */ /* 0x040fe40000f84270 */
[----:B------:R-:W-:Y:S02]  /*5b60*/  F2FP.BF16.F32.PACK_AB R66, RZ, R66 ;  /* 0x00000042ff42723e */ /* 0x000fe400000010ff */
[----:B------:R-:W-:-:S02]  /*5b70*/  ISETP.GT.AND P5, PT, R0, RZ, P0 ;  /* 0x000000ff0000720c */ /* 0x000fc400007a4270 */
[----:B------:R-:W-:Y:S01]  /*5b80*/  F2FP.BF16.F32.PACK_AB R67, RZ, R67 ;  /* 0x00000043ff43723e */ /* 0x000fe200000010ff */
[----:B------:R-:W-:Y:S01]  /*5b90*/  @P2 STG.E.U16 desc[UR36][R6.64+0xa0], R66 ;  /* 0x0000a04206002986 */ /* 0x000fe2000c101524 */
[----:B------:R-:W-:Y:S02]  /*5ba0*/  F2FP.BF16.F32.PACK_AB R68, RZ, R68 ;  /* 0x00000044ff44723e */ /* 0x000fe400000010ff */
[C---:B------:R-:W-:Y:S01]  /*5bb0*/  ISETP.GT.AND P2, PT, R0.reuse, 0x8, P1 ;  /* 0x000000080000780c */ /* 0x040fe20000f44270 */
[----:B------:R-:W-:Y:S01]  /*5bc0*/  @P3 STG.E.U16 desc[UR36][R6.64+0xa2], R67 ;  /* 0x0000a24306003986 */ /* 0x000fe2000c101524 */
[----:B------:R-:W-:Y:S02]  /*5bd0*/  ISETP.GT.AND P1, PT, R3, 0x60, PT ;  /* 0x000000600300780c */ /* 0x000fe40003f24270 */
[----:B------:R-:W-:Y:S01]  /*5be0*/  F2FP.BF16.F32.PACK_AB R69, RZ, R69 ;  /* 0x00000045ff45723e */ /* 0x000fe200000010ff */
[----:B------:R-:W-:Y:S01]  /*5bf0*/  @P4 STG.E.U16 desc[UR36][R4.64+0xb0], R68 ;  /* 0x0000b04404004986 */ /* 0x000fe2000c101524 */
[----:B------:R-:W-:-:S02]  /*5c00*/  ISETP.GT.AND P3, PT, R0, 0x8, P0 ;  /* 0x000000080000780c */ /* 0x000fc40000764270 */
[----:B------:R-:W-:Y:S01]  /*5c10*/  ISETP.GT.AND P0, PT, R3, 0x61, PT ;  /* 0x000000610300780c */ /* 0x000fe20003f04270 */
[----:B------:R-:W-:Y:S01]  /*5c20*/  @P5 STG.E.U16 desc[UR36][R4.64+0xb2], R69 ;  /* 0x0000b24504005986 */ /* 0x000fe2000c101524 */
[C---:B------:R-:W-:Y:S02]  /*5c30*/  ISETP.GT.AND P4, PT, R0.reuse, RZ, P1 ;  /* 0x000000ff0000720c */ /* 0x040fe40000f84270 */
[----:B------:R-:W-:Y:S02]  /*5c40*/  ISETP.GT.AND P5, PT, R0, RZ, P0 ;  /* 0x000000ff0000720c */ /* 0x000fe400007a4270 */
[----:B------:R-:W-:Y:S02]  /*5c50*/  F2FP.BF16.F32.PACK_AB R70, RZ, R70 ;  /* 0x00000046ff46723e */ /* 0x000fe400000010ff */
[----:B------:R-:W-:Y:S02]  /*5c60*/  F2FP.BF16.F32.PACK_AB R71, RZ, R71 ;  /* 0x00000047ff47723e */ /* 0x000fe400000010ff */
[----:B------:R-:W-:Y:S01]  /*5c70*/  F2FP.BF16.F32.PACK_AB R72, RZ, R72 ;  /* 0x00000048ff48723e */ /* 0x000fe200000010ff */
[----:B------:R-:W-:Y:S01]  /*5c80*/  @P2 STG.E.U16 desc[UR36][R6.64+0xb0], R70 ;  /* 0x0000b04606002986 */ /* 0x000fe2000c101524 */
[----:B------:R-:W-:-:S02]  /*5c90*/  F2FP.BF16.F32.PACK_AB R73, RZ, R73 ;  /* 0x00000049ff49723e */ /* 0x000fc400000010ff */
[C---:B------:R-:W-:Y:S01]  /*5ca0*/  ISETP.GT.AND P1, PT, R0.reuse, 0x8, P1 ;  /* 0x000000080000780c */ /* 0x040fe20000f24270 */
[----:B------:R-:W-:Y:S01]  /*5cb0*/  @P3 STG.E.U16 desc[UR36][R6.64+0xb2], R71 ;  /* 0x0000b24706003986 */ /* 0x000fe2000c101524 */
[C---:B------:R-:W-:Y:S02]  /*5cc0*/  ISETP.GT.AND P2, PT, R0.reuse, 0x8, P0 ;  /* 0x000000080000780c */ /* 0x040fe40000744270 */
[C---:B------:R-:W-:Y:S01]  /*5cd0*/  ISETP.GT.AND P0, PT, R3.reuse, 0x69, PT ;  /* 0x000000690300780c */ /* 0x040fe20003f04270 */
[----:B------:R-:W-:Y:S01]  /*5ce0*/  @P4 STG.E.U16 desc[UR36][R4.64+0xc0], R72 ;  /* 0x0000c04804004986 */ /* 0x000fe2000c101524 */
[----:B------:R-:W-:Y:S02]  /*5cf0*/  ISETP.GT.AND P4, PT, R3, 0x68, PT ;  /* 0x000000680300780c */ /* 0x000fe40003f84270 */
[----:B------:R-:W-:Y:S01]  /*5d00*/  F2FP.BF16.F32.PACK_AB R74, RZ, R74 ;  /* 0x0000004aff4a723e */ /* 0x000fe200000010ff */
[----:B------:R-:W-:Y:S01]  /*5d10*/  @P5 STG.E.U16 desc[UR36][R4.64+0xc2], R73 ;  /* 0x0000c24904005986 */ /* 0x000fe2000c101524 */
[----:B------:R-:W-:-:S02]  /*5d20*/  ISETP.GT.AND P5, PT, R0, RZ, P4 ;  /* 0x000000ff0000720c */ /* 0x000fc400027a4270 */
[C---:B------:R-:W-:Y:S01]  /*5d30*/  ISETP.GT.AND P3, PT, R0.reuse, RZ, P0 ;  /* 0x000000ff0000720c */ /* 0x040fe20000764270 */
[----:B------:R-:W-:Y:S01]  /*5d40*/  @P1 STG.E.U16 desc[UR36][R6.64+0xc0], R74 ;  /* 0x0000c04a06001986 */ /* 0x000fe2000c101524 */
[----:B------:R-:W-:Y:S02]  /*5d50*/  F2FP.BF16.F32.PACK_AB R75, RZ, R75 ;  /* 0x0000004bff4b723e */ /* 0x000fe400000010ff */
[----:B------:R-:W-:Y:S02]  /*5d60*/  F2FP.BF16.F32.PACK_AB R76, RZ, R76 ;  /* 0x0000004cff4c723e */ /* 0x000fe400000010ff */
[C---:B------:R-:W-:Y:S01]  /*5d70*/  ISETP.GT.AND P4, PT, R0.reuse, 0x8, P4 ;  /* 0x000000080000780c */ /* 0x040fe20002784270 */
[----:B------:R-:W-:Y:S01]  /*5d80*/  @P2 STG.E.U16 desc[UR36][R6.64+0xc2], R75 ;  /* 0x0000c24b06002986 */ /* 0x000fe2000c101524 */
[----:B------:R-:W-:Y:S02]  /*5d90*/  F2FP.BF16.F32.PACK_AB R77, RZ, R77 ;  /* 0x0000004dff4d723e */ /* 0x000fe400000010ff */
[----:B------:R-:W-:Y:S01]  /*5da0*/  ISETP.GT.AND P2, PT, R3, 0x71, PT ;  /* 0x000000710300780c */ /* 0x000fe20003f44270 */
[----:B------:R-:W-:Y:S01]  /*5db0*/  @P5 STG.E.U16 desc[UR36][R4.64+0xd0], R76 ;  /* 0x0000d04c04005986 */ /* 0x000fe2000c101524 */
[----:B------:R-:W-:-:S02]  /*5dc0*/  ISETP.GT.AND P5, PT, R0, 0x8, P0 ;  /* 0x000000080000780c */ /* 0x000fc400007a4270 */
[C---:B------:R-:W-:Y:S01]  /*5dd0*/  ISETP.GT.AND P1, PT, R3.reuse, 0x78, PT ;  /* 0x000000780300780c */ /* 0x040fe20003f24270 */
[----:B------:R-:W-:Y:S01]  /*5de0*/  @P3 STG.E.U16 desc[UR36][R4.64+0xd2], R77 ;  /* 0x0000d24d04003986 */ /* 0x000fe2000c101524 */
[C---:B------:R-:W-:Y:S02]  /*5df0*/  ISETP.GT.AND P3, PT, R3.reuse, 0x70, PT ;  /* 0x000000700300780c */ /* 0x040fe40003f64270 */
[----:B------:R-:W-:Y:S01]  /*5e00*/  ISETP.GT.AND P0, PT, R3, 0x79, PT ;  /* 0x000000790300780c */ /* 0x000fe20003f04270 */
[----:B------:R-:W-:Y:S01]  /*5e10*/  @P4 IMAD.MOV.U32 R2, RZ, RZ, R6 ;  /* 0x000000ffff024224 */ /* 0x000fe200078e0006 */
[----:B------:R-:W-:Y:S01]  /*5e20*/  F2FP.BF16.F32.PACK_AB R78, RZ, R78 ;  /* 0x0000004eff4e723e */ /* 0x000fe200000010ff */
[----:B------:R-:W-:Y:S01]  /*5e30*/  @P4 IMAD.MOV.U32 R3, RZ, RZ, R7 ;  /* 0x000000ffff034224 */ /* 0x000fe200078e0007 */
[----:B------:R-:W-:Y:S02]  /*5e40*/  F2FP.BF16.F32.PACK_AB R79, RZ, R79 ;  /* 0x0000004fff4f723e */ /* 0x000fe400000010ff */
[----:B------:R-:W-:-:S02]  /*5e50*/  F2FP.BF16.F32.PACK_AB R80, RZ, R80 ;  /* 0x00000050ff50723e */ /* 0x000fc400000010ff */
[----:B------:R0:W-:Y:S01]  /*5e60*/  @P4 STG.E.U16 desc[UR36][R2.64+0xd0], R78 ;  /* 0x0000d04e02004986 */ /* 0x0001e2000c101524 */
[C---:B------:R-:W-:Y:S02]  /*5e70*/  ISETP.GT.AND P4, PT, R0.reuse, RZ, P2 ;  /* 0x000000ff0000720c */ /* 0x040fe40001784270 */
[----:B------:R-:W-:Y:S02]  /*5e80*/  F2FP.BF16.F32.PACK_AB R81, RZ, R81 ;  /* 0x00000051ff51723e */ /* 0x000fe400000010ff */
[----:B------:R-:W-:Y:S02]  /*5e90*/  ISETP.GT.AND P2, PT, R0, 0x8, P2 ;  /* 0x000000080000780c */ /* 0x000fe40001744270 */
[----:B------:R-:W-:Y:S02]  /*5ea0*/  F2FP.BF16.F32.PACK_AB R82, RZ, R82 ;  /* 0x00000052ff52723e */ /* 0x000fe400000010ff */
[----:B------:R-:W-:Y:S02]  /*5eb0*/  F2FP.BF16.F32.PACK_AB R83, RZ, R83 ;  /* 0x00000053ff53723e */ /* 0x000fe400000010ff */
[----:B------:R-:W-:Y:S01]  /*5ec0*/  F2FP.BF16.F32.PACK_AB R84, RZ, R84 ;  /* 0x00000054ff54723e */ /* 0x000fe200000010ff */
[----:B0-----:R-:W-:Y:S01]  /*5ed0*/  @P5 IMAD.MOV.U32 R2, RZ, RZ, R6 ;  /* 0x000000ffff025224 */ /* 0x001fe200078e0006 */
[----:B------:R-:W-:Y:S01]  /*5ee0*/  F2FP.BF16.F32.PACK_AB R85, RZ, R85 ;  /* 0x00000055ff55723e */ /* 0x000fe200000010ff */
[----:B------:R-:W-:Y:S01]  /*5ef0*/  @P5 IMAD.MOV.U32 R3, RZ, RZ, R7 ;  /* 0x000000ffff035224 */ /* 0x000fe200078e0007 */
[----:B------:R-:W-:-:S02]  /*5f00*/  F2FP.BF16.F32.PACK_AB R86, RZ, R86 ;  /* 0x00000056ff56723e */ /* 0x000fc400000010ff */
[----:B------:R-:W-:Y:S02]  /*5f10*/  F2FP.BF16.F32.PACK_AB R87, RZ, R87 ;  /* 0x00000057ff57723e */ /* 0x000fe400000010ff */
[----:B------:R0:W-:Y:S01]  /*5f20*/  @P5 STG.E.U16 desc[UR36][R2.64+0xd2], R79 ;  /* 0x0000d24f02005986 */ /* 0x0001e2000c101524 */
[C---:B------:R-:W-:Y:S02]  /*5f30*/  ISETP.GT.AND P5, PT, R0.reuse, RZ, P3 ;  /* 0x000000ff0000720c */ /* 0x040fe40001fa4270 */
[----:B------:R-:W-:-:S11]  /*5f40*/  ISETP.GT.AND P3, PT, R0, 0x8, P3 ;  /* 0x000000080000780c */ /* 0x000fd60001f64270 */
[----:B0-----:R-:W-:Y:S02]  /*5f50*/  @P5 IMAD.MOV.U32 R2, RZ, RZ, R4 ;  /* 0x000000ffff025224 */ /* 0x001fe400078e0004 */
[----:B------:R-:W-:-:S05]  /*5f60*/  @P5 IMAD.MOV.U32 R3, RZ, RZ, R5 ;  /* 0x000000ffff035224 */ /* 0x000fca00078e0005 */
[----:B------:R0:W-:Y:S01]  /*5f70*/  @P5 STG.E.U16 desc[UR36][R2.64+0xe0], R80 ;  /* 0x0000e05002005986 */ /* 0x0001e2000c101524 */
[C---:B------:R-:W-:Y:S02]  /*5f80*/  ISETP.GT.AND P5, PT, R0.reuse, RZ, P0 ;  /* 0x000000ff0000720c */ /* 0x040fe400007a4270 */
[----:B------:R-:W-:Y:S01]  /*5f90*/  ISETP.GT.AND P0, PT, R0, 0x8, P0 ;  /* 0x000000080000780c */ /* 0x000fe20000704270 */
[----:B0-----:R-:W-:Y:S02]  /*5fa0*/  @P4 IMAD.MOV.U32 R2, RZ, RZ, R4 ;  /* 0x000000ffff024224 */ /* 0x001fe400078e0004 */
[----:B------:R-:W-:-:S05]  /*5fb0*/  @P4 IMAD.MOV.U32 R3, RZ, RZ, R5 ;  /* 0x000000ffff034224 */ /* 0x000fca00078e0005 */
[----:B------:R0:W-:Y:S01]  /*5fc0*/  @P4 STG.E.U16 desc[UR36][R2.64+0xe2], R81 ;  /* 0x0000e25102004986 */ /* 0x0001e2000c101524 */
[C---:B------:R-:W-:Y:S02]  /*5fd0*/  ISETP.GT.AND P4, PT, R0.reuse, RZ, P1 ;  /* 0x000000ff0000720c */ /* 0x040fe40000f84270 */
[----:B------:R-:W-:Y:S01]  /*5fe0*/  ISETP.GT.AND P1, PT, R0, 0x8, P1 ;  /* 0x000000080000780c */ /* 0x000fe20000f24270 */
[----:B0-----:R-:W-:Y:S02]  /*5ff0*/  @P3 IMAD.MOV.U32 R2, RZ, RZ, R6 ;  /* 0x000000ffff023224 */ /* 0x001fe400078e0006 */
[----:B------:R-:W-:-:S05]  /*6000*/  @P3 IMAD.MOV.U32 R3, RZ, RZ, R7 ;  /* 0x000000ffff033224 */ /* 0x000fca00078e0007 */
[----:B------:R0:W-:Y:S02]  /*6010*/  @P3 STG.E.U16 desc[UR36][R2.64+0xe0], R82 ;  /* 0x0000e05202003986 */ /* 0x0001e4000c101524 */
[----:B0-----:R-:W-:Y:S02]  /*6020*/  @P2 IMAD.MOV.U32 R2, RZ, RZ, R6 ;  /* 0x000000ffff022224 */ /* 0x001fe400078e0006 */
[----:B------:R-:W-:-:S05]  /*6030*/  @P2 IMAD.MOV.U32 R3, RZ, RZ, R7 ;  /* 0x000000ffff032224 */ /* 0x000fca00078e0007 */
[----:B------:R0:W-:Y:S02]  /*6040*/  @P2 STG.E.U16 desc[UR36][R2.64+0xe2], R83 ;  /* 0x0000e25302002986 */ /* 0x0001e4000c101524 */
[----:B0-----:R-:W-:Y:S02]  /*6050*/  @P4 IMAD.MOV.U32 R2, RZ, RZ, R4 ;  /* 0x000000ffff024224 */ /* 0x001fe400078e0004 */
[----:B------:R-:W-:-:S05]  /*6060*/  @P4 IMAD.MOV.U32 R3, RZ, RZ, R5 ;  /* 0x000000ffff034224 */ /* 0x000fca00078e0005 */
[----:B------:R0:W-:Y:S04]  /*6070*/  @P4 STG.E.U16 desc[UR36][R2.64+0xf0], R84 ;  /* 0x0000f05402004986 */ /* 0x0001e8000c101524 */
[----:B------:R1:W-:Y:S01]  /*6080*/  @P5 STG.E.U16 desc[UR36][R4.64+0xf2], R85 ;  /* 0x0000f25504005986 */ /* 0x0003e2000c101524 */
[----:B0-----:R-:W-:Y:S02]  /*6090*/  @P1 IMAD.MOV.U32 R2, RZ, RZ, R6 ;  /* 0x000000ffff021224 */ /* 0x001fe400078e0006 */
[----:B------:R-:W-:-:S05]  /*60a0*/  @P1 IMAD.MOV.U32 R3, RZ, RZ, R7 ;  /* 0x000000ffff031224 */ /* 0x000fca00078e0007 */
[----:B------:R1:W-:Y:S04]  /*60b0*/  @P1 STG.E.U16 desc[UR36][R2.64+0xf0], R86 ;  /* 0x0000f05602001986 */ /* 0x0003e8000c101524 */
[----:B------:R1:W-:Y:S02]  /*60c0*/  @P0 STG.E.U16 desc[UR36][R6.64+0xf2], R87 ;  /* 0x0000f25706000986 */ /* 0x0003e4000c101524 */
.L_x_159:
[----:B------:R-:W-:Y:S05]  /*60d0*/  BSYNC B0 ;  /* 0x0000000000007941 */ /* 0x000fea0003800000 */
.L_x_33:
[----:B01----:R-:W2:Y:S01]  /*60e0*/  LDL.64 R2, [R1] ;  /* 0x0000000001027983 */ /* 0x003ea20000100a00 */
[----:B------:R-:W-:Y:S01]  /*60f0*/  ULDC.64 UR4, c[0x0][0x650] ;  /* 0x0001940000047ab9 */ /* 0x000fe20000000a00 */
[----:B------:R0:W-:Y:S01]  /*6100*/  SYNCS.ARRIVE.TRANS64.A1T0 RZ, [R96+UR47], RZ ;  /* 0x000000ff60ff79a7 */ /* 0x0001e2000810002f */
[----:B------:R-:W-:Y:S01]  /*6110*/  PRMT R0, RZ, 0x7610, R0 ;  /* 0x00007610ff007816 */ /* 0x000fe20000000000 */
[----:B-----5:R-:W-:Y:S02]  /*6120*/  IMAD.MOV.U32 R19, RZ, RZ, -0x1 ;  /* 0xffffffffff137424 */ /* 0x020fe400078e00ff */
[----:B------:R-:W-:Y:S01]  /*6130*/  IMAD.MOV.U32 R22, RZ, RZ, -0x1 ;  /* 0xffffffffff167424 */ /* 0x000fe200078e00ff */
[----:B--2---:R-:W-:-:S04]  /*6140*/  LEA R18, P0, R2, R18, 0x1 ;  /* 0x0000001202127211 */ /* 0x004fc800078008ff */
[----:B------:R-:W-:Y:S01]  /*6150*/  LEA.HI.X R17, R2, R17, R23, 0x1, P0 ;  /* 0x0000001102117211 */ /* 0x000fe200000f0c17 */
[----:B------:R-:W-:Y:S01]  /*6160*/  IMAD.MOV.U32 R2, RZ, RZ, -0x1 ;  /* 0xffffffffff027424 */ /* 0x000fe200078e00ff */
[----:B------:R-:W-:-:S04]  /*6170*/  ISETP.GE.U32.AND P0, PT, R18, UR4, PT ;  /* 0x0000000412007c0c */ /* 0x000fc8000bf06070 */
[----:B------:R-:W-:-:S13]  /*6180*/  ISETP.GE.U32.AND.EX P0, PT, R17, UR5, PT, P0 ;  /* 0x0000000511007c0c */ /* 0x000fda000bf06100 */
[----:B0-----:R-:W-:Y:S05]  /*6190*/  @P0 BRA `(.L_x_160) ;  /* 0x0000000400700947 */ /* 0x001fea0003800000 */
[----:B------:R-:W0:Y:S01]  /*61a0*/  S2R R10, SR_CTAID.X ;  /* 0x00000000000a7919 */ /* 0x000e220000002500 */
[----:B------:R-:W1:Y:S01]  /*61b0*/  LDC.64 R8, c[0x0][0x628] ;  /* 0x00018a00ff087b82 */ /* 0x000e620000000a00 */
[----:B------:R-:W-:Y:S01]  /*61c0*/  ULDC UR4, c[0x0][0x150] ;  /* 0x0000540000047ab9 */ /* 0x000fe20000000800 */
[----:B---34-:R-:W-:Y:S01]  /*61d0*/  IMAD.MOV.U32 R6, RZ, RZ, R18 ;  /* 0x000000ffff067224 */ /* 0x018fe200078e0012 */
[----:B------:R-:W2:Y:S01]  /*61e0*/  S2R R20, SR_CTAID.Y ;  /* 0x0000000000147919 */ /* 0x000ea20000002600 */
[----:B------:R-:W-:-:S04]  /*61f0*/  IMAD.MOV.U32 R7, RZ, RZ, R17 ;  /* 0x000000ffff077224 */ /* 0x000fc800078e0011 */
[----:B------:R-:W3:Y:S08]  /*6200*/  LDC R15, c[0x0][0x144] ;  /* 0x00005100ff0f7b82 */ /* 0x000ef00000000800 */
[----:B------:R-:W4:Y:S08]  /*6210*/  LDC R0, c[0x0][0x630] ;  /* 0x00018c00ff007b82 */ /* 0x000f300000000800 */
[----:B------:R-:W2:Y:S01]  /*6220*/  LDC.64 R12, c[0x0][0x620] ;  /* 0x00018800ff0c7b82 */ /* 0x000ea20000000a00 */
[----:B-1----:R-:W-:-:S04]  /*6230*/  ISETP.NE.U32.AND P0, PT, R8, RZ, PT ;  /* 0x000000ff0800720c */ /* 0x002fc80003f05070 */
[----:B------:R-:W-:Y:S02]  /*6240*/  ISETP.NE.AND.EX P0, PT, R9, RZ, PT, P0 ;  /* 0x000000ff0900720c */ /* 0x000fe40003f05300 */
[----:B0-----:R-:W-:-:S05]  /*6250*/  I2FP.F32.U32 R2, R10 ;  /* 0x0000000a00027245 */ /* 0x001fca0000201000 */
[----:B------:R-:W-:-:S04]  /*6260*/  FMUL R2, R2, UR4 ;  /* 0x0000000402027c20 */ /* 0x000fc80008400000 */
[----:B------:R0:W1:Y:S02]  /*6270*/  F2I.U32.TRUNC.NTZ R14, R2 ;  /* 0x00000002000e7305 */ /* 0x000064000020f000 */
[----:B---34-:R-:W-:Y:S05]  /*6280*/  @!P0 BRA `(.L_x_161) ;  /* 0x0000000000288947 */ /* 0x018fea0003800000 */
[----:B------:R-:W3:Y:S02]  /*6290*/  LDC R3, c[0x0][0x634] ;  /* 0x00018d00ff037b82 */ /* 0x000ee40000000800 */
[----:B---3--:R-:W-:-:S05]  /*62a0*/  IADD3 R7, P0, R18, R3, RZ ;  /* 0x0000000312077210 */ /* 0x008fca0007f1e0ff */
[----:B------:R-:W-:-:S04]  /*62b0*/  IMAD.X R11, RZ, RZ, R17, P0 ;  /* 0x000000ffff0b7224 */ /* 0x000fc800000e0611 */
[----:B0-----:R-:W-:-:S04]  /*62c0*/  IMAD.WIDE.U32 R2, R11, R8, RZ ;  /* 0x000000080b027225 */ /* 0x001fc800078e00ff */
[----:B------:R-:W-:-:S04]  /*62d0*/  IMAD.WIDE.U32 R4, P0, R7, R9, R2 ;  /* 0x0000000907047225 */ /* 0x000fc80007800002 */
[----:B------:R-:W-:-:S04]  /*62e0*/  IMAD.WIDE.U32 R2, R7, R8, RZ ;  /* 0x0000000807027225 */ /* 0x000fc800078e00ff */
[----:B------:R-:W-:Y:S01]  /*62f0*/  IMAD.X R7, RZ, RZ, RZ, P0 ;  /* 0x000000ffff077224 */ /* 0x000fe200000e06ff */
[----:B------:R-:W-:Y:S01]  /*6300*/  IADD3 RZ, P0, R3, R4, RZ ;  /* 0x0000000403ff7210 */ /* 0x000fe20007f1e0ff */
[----:B------:R-:W-:-:S04]  /*6310*/  IMAD.MOV.U32 R6, RZ, RZ, R5 ;  /* 0x000000ffff067224 */ /* 0x000fc800078e0005 */
[----:B------:R-:W-:-:S08]  /*6320*/  IMAD.WIDE.U32.X R6, R11, R9, R6, P0 ;  /* 0x000000090b067225 */ /* 0x000fd000000e0406 */
.L_x_161:
[----:B------:R-:W3:Y:S01]  /*6330*/  LDC.64 R26, c[0x0][0x640] ;  /* 0x00019000ff1a7b82 */ /* 0x000ee20000000a00 */
[-C--:B------:R-:W-:Y:S01]  /*6340*/  SHF.R.U64 R11, R6, R0.reuse, R7 ;  /* 0x00000000060b7219 */ /* 0x080fe20000001207 */
[----:B------:R-:W-:Y:S01]  /*6350*/  IMAD.MOV.U32 R19, RZ, RZ, R17 ;  /* 0x000000ffff137224 */ /* 0x000fe200078e0011 */
[----:B------:R-:W-:Y:S01]  /*6360*/  SHF.R.U32.HI R0, RZ, R0, R7 ;  /* 0x00000000ff007219 */ /* 0x000fe20000011607 */
[----:B-1----:R-:W-:Y:S01]  /*6370*/  IMAD.MOV R14, RZ, RZ, -R14 ;  /* 0x000000ffff0e7224 */ /* 0x002fe200078e0a0e */
[----:B------:R-:W-:Y:S01]  /*6380*/  IADD3 R5, P0, RZ, -R11, RZ ;  /* 0x8000000bff057210 */ /* 0x000fe20007f1e0ff */
[----:B------:R-:W-:Y:S01]  /*6390*/  ULDC UR4, c[0x0][0x154] ;  /* 0x0000550000047ab9 */ /* 0x000fe20000000800 */
[----:B------:R-:W-:Y:S01]  /*63a0*/  IMAD.MOV.U32 R7, RZ, RZ, 0x1 ;  /* 0x00000001ff077424 */ /* 0x000fe200078e00ff */
[----:B------:R-:W1:Y:S01]  /*63b0*/  LDC R4, c[0x0][0x618] ;  /* 0x00018600ff047b82 */ /* 0x000e620000000800 */
[----:B------:R-:W-:Y:S02]  /*63c0*/  IMAD R22, R15, R14, R10 ;  /* 0x0000000e0f167224 */ /* 0x000fe400078e020a */
[----:B------:R-:W-:-:S04]  /*63d0*/  IMAD.X R3, RZ, RZ, ~R0, P0 ;  /* 0x000000ffff037224 */ /* 0x000fc800000e0e00 */
[-C--:B--2---:R-:W-:Y:S01]  /*63e0*/  IMAD R0, R3, R12.reuse, RZ ;  /* 0x0000000c03007224 */ /* 0x084fe200078e02ff */
[----:B------:R-:W2:Y:S01]  /*63f0*/  LDC R6, c[0x0][0x608] ;  /* 0x00018200ff067b82 */ /* 0x000ea20000000800 */
[----:B0-----:R-:W-:-:S04]  /*6400*/  IMAD.WIDE.U32 R2, R5, R12, R18 ;  /* 0x0000000c05027225 */ /* 0x001fc800078e0012 */
[----:B------:R-:W-:Y:S01]  /*6410*/  IMAD R5, R5, R13, R0 ;  /* 0x0000000d05057224 */ /* 0x000fe200078e0200 */
[----:B------:R-:W-:Y:S02]  /*6420*/  I2FP.F32.U32 R0, R20 ;  /* 0x0000001400007245 */ /* 0x000fe40000201000 */
[----:B------:R-:W0:Y:S01]  /*6430*/  LDC R24, c[0x0][0x658] ;  /* 0x00019600ff187b82 */ /* 0x000e220000000800 */
[----:B------:R-:W-:Y:S01]  /*6440*/  IMAD.IADD R3, R3, 0x1, R5 ;  /* 0x0000000103037824 */ /* 0x000fe200078e0205 */
[----:B---3--:R-:W-:Y:S01]  /*6450*/  ISETP.NE.U32.AND P0, PT, R26, RZ, PT ;  /* 0x000000ff1a00720c */ /* 0x008fe20003f05070 */
[----:B------:R-:W-:Y:S01]  /*6460*/  FMUL R0, R0, UR4 ;  /* 0x0000000400007c20 */ /* 0x000fe20008400000 */
[----:B------:R-:W-:Y:S02]  /*6470*/  IMAD.MOV.U32 R5, RZ, RZ, -0x1 ;  /* 0xffffffffff057424 */ /* 0x000fe400078e00ff */
[----:B------:R-:W-:Y:S01]  /*6480*/  ISETP.NE.AND.EX P0, PT, R27, RZ, PT, P0 ;  /* 0x000000ff1b00720c */ /* 0x000fe20003f05300 */
[----:B------:R3:W4:Y:S01]  /*6490*/  F2I.U32.TRUNC.NTZ R12, R0 ;  /* 0x00000000000c7305 */ /* 0x000722000020f000 */
[----:B------:R-:W3:Y:S01]  /*64a0*/  LDC R15, c[0x0][0x148] ;  /* 0x00005200ff0f7b82 */ /* 0x000ee20000000800 */
[----:B-1----:R-:W-:-:S02]  /*64b0*/  SHF.R.U64 R10, R2, R4, R3 ;  /* 0x00000004020a7219 */ /* 0x002fc40000001203 */
[----:B------:R-:W-:-:S05]  /*64c0*/  SHF.R.U32.HI R3, RZ, R4, R3 ;  /* 0x00000004ff037219 */ /* 0x000fca0000011603 */
[----:B------:R-:W1:Y:S01]  /*64d0*/  LDC R14, c[0x0][0x600] ;  /* 0x00018000ff0e7b82 */ /* 0x000e620000000800 */
[-CC-:B--2---:R-:W-:Y:S02]  /*64e0*/  SHF.R.U64 R8, R10, R6.reuse, R3.reuse ;  /* 0x000000060a087219 */ /* 0x184fe40000001203 */
[----:B------:R-:W-:-:S05]  /*64f0*/  SHF.R.U32.HI R3, RZ, R6, R3 ;  /* 0x00000006ff037219 */ /* 0x000fca0000011603 */
[----:B------:R-:W2:Y:S01]  /*6500*/  LDC R21, c[0x0][0x648] ;  /* 0x00019200ff157b82 */ /* 0x000ea20000000800 */
[-CC-:B0-----:R-:W-:Y:S02]  /*6510*/  SHF.R.U64 R13, R8, R24.reuse, R3.reuse ;  /* 0x00000018080d7219 */ /* 0x181fe40000001203 */
[-C--:B------:R-:W-:Y:S02]  /*6520*/  SHF.L.U32 R5, R5, R24.reuse, RZ ;  /* 0x0000001805057219 */ /* 0x080fe400000006ff */
[-C--:B------:R-:W-:Y:S01]  /*6530*/  SHF.R.U32.HI R3, RZ, R24.reuse, R3 ;  /* 0x00000018ff037219 */ /* 0x080fe20000011603 */
[----:B------:R-:W-:Y:S01]  /*6540*/  IMAD.MOV.U32 R2, RZ, RZ, R13 ;  /* 0x000000ffff027224 */ /* 0x000fe200078e000d */
[----:B------:R-:W-:Y:S01]  /*6550*/  SHF.L.U32 R24, R7, R24, RZ ;  /* 0x0000001807187219 */ /* 0x000fe200000006ff */
[----:B------:R-:W0:Y:S01]  /*6560*/  LDC R25, c[0x0][0x638] ;  /* 0x00018e00ff197b82 */ /* 0x000e220000000800 */
[----:B------:R-:W-:-:S07]  /*6570*/  LOP3.LUT R19, RZ, R5, RZ, 0x33, !PT ;  /* 0x00000005ff137212 */ /* 0x000fce00078e33ff */
[----:B------:R-:W0:Y:S01]  /*6580*/  LDC R28, c[0x0][0x610] ;  /* 0x00018400ff1c7b82 */ /* 0x000e220000000800 */
[----:B----4-:R-:W-:Y:S05]  /*6590*/  @!P0 BRA `(.L_x_162) ;  /* 0x0000000000288947 */ /* 0x010fea0003800000 */
[----:B---3--:R-:W3:Y:S02]  /*65a0*/  LDC R0, c[0x0][0x64c] ;  /* 0x00019300ff007b82 */ /* 0x008ee40000000800 */
[----:B---3--:R-:W-:-:S05]  /*65b0*/  IADD3 R7, P0, R13, R0, RZ ;  /* 0x000000000d077210 */ /* 0x008fca0007f1e0ff */
        /* <DEDUP_REMOVED lines=8> */
.L_x_162:
[----:B------:R-:W4:Y:S01]  /*6640*/  LDC R4, c[0x0][0x65c] ;  /* 0x00019700ff047b82 */ /* 0x000f220000000800 */
[----:B--23--:R-:W-:Y:S01]  /*6650*/  SHF.R.U64 R0, R2, R21, R3 ;  /* 0x0000001502007219 */ /* 0x00cfe20000001203 */
[----:B-1----:R-:W-:Y:S01]  /*6660*/  VIADD R3, R14, 0xffffffff ;  /* 0xffffffff0e037836 */ /* 0x002fe20000000000 */
[----:B------:R-:W-:Y:S01]  /*6670*/  LOP3.LUT R19, R8, R19, RZ, 0xc0, !PT ;  /* 0x0000001308137212 */ /* 0x000fe200078ec0ff */
[----:B------:R-:W-:Y:S02]  /*6680*/  IMAD.MOV R12, RZ, RZ, -R12 ;  /* 0x000000ffff0c7224 */ /* 0x000fe400078e0a0c */
[----:B------:R-:W-:Y:S01]  /*6690*/  IMAD.MOV R2, RZ, RZ, -R0 ;  /* 0x000000ffff027224 */ /* 0x000fe200078e0a00 */
[----:B------:R-:W-:Y:S01]  /*66a0*/  LOP3.LUT R3, R10, R3, RZ, 0xc0, !PT ;  /* 0x000000030a037212 */ /* 0x000fe200078ec0ff */
[----:B------:R-:W-:Y:S02]  /*66b0*/  IMAD R19, R24, R0, R19 ;  /* 0x0000000018137224 */ /* 0x000fe400078e0213 */
[----:B0-----:R-:W-:-:S04]  /*66c0*/  IMAD R0, R2, R25, R13 ;  /* 0x0000001902007224 */ /* 0x001fc800078e020d */
[----:B------:R-:W-:Y:S01]  /*66d0*/  IMAD R2, R0, R14, R3 ;  /* 0x0000000e00027224 */ /* 0x000fe200078e0203 */
[----:B----4-:R-:W-:Y:S01]  /*66e0*/  ISETP.NE.AND P0, PT, R4, 0x1, PT ;  /* 0x000000010400780c */ /* 0x010fe20003f05270 */
[----:B------:R-:W-:-:S05]  /*66f0*/  IMAD.MOV.U32 R4, RZ, RZ, 0x1 ;  /* 0x00000001ff047424 */ /* 0x000fca00078e00ff */
[----:B------:R-:W-:-:S07]  /*6700*/  PRMT R0, R4, 0x7610, R0 ;  /* 0x0000761004007816 */ /* 0x000fce0000000000 */
[----:B------:R-:W-:-:S04]  /*6710*/  @P0 IMAD R22, R15, R12, R20 ;  /* 0x0000000c0f160224 */ /* 0x000fc800078e0214 */
[----:B------:R-:W-:-:S05]  /*6720*/  IMAD R19, R19, R28, R22 ;  /* 0x0000001c13137224 */ /* 0x000fca00078e0216 */
[----:B------:R-:W-:Y:S02]  /*6730*/  SEL R22, R2, R19, !P0 ;  /* 0x0000001302167207 */ /* 0x000fe40004000000 */
[----:B------:R-:W-:Y:S01]  /*6740*/  SEL R19, R19, R2, !P0 ;  /* 0x0000000213137207 */ /* 0x000fe20004000000 */
[----:B------:R-:W-:-:S07]  /*6750*/  IMAD.MOV.U32 R2, RZ, RZ, R11 ;  /* 0x000000ffff027224 */ /* 0x000fce00078e000b */
.L_x_160:
[----:B------:R-:W-:Y:S02]  /*6760*/  LOP3.LUT P0, RZ, R0, 0xff, RZ, 0xc0, !PT ;  /* 0x000000ff00ff7812 */ /* 0x000fe4000780c0ff */
[----:B------:R-:W-:-:S11]  /*6770*/  LOP3.LUT R101, R101, 0x1, RZ, 0x3c, !PT ;  /* 0x0000000165657812 */ /* 0x000fd600078e3cff */
[----:B------:R-:W-:Y:S05]  /*6780*/  @P0 BRA `(.L_x_163) ;  /* 0xffffffac00c40947 */ /* 0x000fea000383ffff */
[----:B------:R-:W-:Y:S05]  /*6790*/  EXIT ;  /* 0x000000000000794d */ /* 0x000fea0003800000 */
.L_x_14:
[----:B------:R-:W-:-:S08]  /*67a0*/  ISETP.NE.AND P0, PT, R0, RZ, PT ;  /* 0x000000ff0000720c */ /* 0x000fd00003f05270 */
[----:B0-----:R-:W0:-:S00]  /*67b0*/  USETMAXREG.DEALLOC.CTAPOOL 0x28 ;  /* 0x00000028000079c8 */ /* 0x001e0000080e0500 */
[----:B------:R-:W-:Y:S05]  /*67c0*/  @P0 EXIT ;  /* 0x000000000000094d */ /* 0x000fea0003800000 */
[----:B0-----:R-:W-:Y:S01]  /*67d0*/  LOP3.LUT P0, RZ, R8, 0xff, RZ, 0xc0, !PT ;  /* 0x000000ff08ff7812 */ /* 0x001fe2000780c0ff */
[----:B------:R-:W-:Y:S02]  /*67e0*/  IMAD.MOV.U32 R0, RZ, RZ, 0x1 ;  /* 0x00000001ff007424 */ /* 0x000fe400078e00ff */
[----:B------:R-:W-:-:S10]  /*67f0*/  IMAD.MOV.U32 R7, RZ, RZ, RZ ;  /* 0x000000ffff077224 */ /* 0x000fd400078e00ff */
[----:B------:R-:W-:Y:S05]  /*6800*/  @!P0 BRA `(.L_x_164) ;  /* 0x0000000c001c8947 */ /* 0x000fea0003800000 */
[----:B------:R-:W-:Y:S01]  /*6810*/  LOP3.LUT P0, RZ, R4, 0x1f, RZ, 0xc0, !PT ;  /* 0x0000001f04ff7812 */ /* 0x000fe2000780c0ff */
[----:B------:R-:W-:Y:S01]  /*6820*/  ULDC UR5, c[0x0][0x658] ;  /* 0x0001960000057ab9 */ /* 0x000fe20000000800 */
[----:B------:R-:W-:Y:S01]  /*6830*/  UMOV UR6, 0xffffffff ;  /* 0xffffffff00067882 */ /* 0x000fe20000000000 */
[----:B------:R-:W-:Y:S01]  /*6840*/  BSSY B0, `(.L_x_164) ;  /* 0x00000c3000007945 */ /* 0x000fe20003800000 */
[----:B------:R-:W-:Y:S01]  /*6850*/  USHF.L.U32 UR6, UR6, UR5, URZ ;  /* 0x0000000506067299 */ /* 0x000fe2000800063f */
[C---:B------:R-:W-:Y:S01]  /*6860*/  ISETP.NE.AND P2, PT, R3.reuse, RZ, PT ;  /* 0x000000ff0300720c */ /* 0x040fe20003f45270 */
[----:B------:R-:W-:Y:S01]  /*6870*/  IMAD.MOV.U32 R8, RZ, RZ, 0x1 ;  /* 0x00000001ff087424 */ /* 0x000fe200078e00ff */
[----:B------:R-:W-:Y:S01]  /*6880*/  ISETP.NE.OR P0, PT, R3, RZ, !P0 ;  /* 0x000000ff0300720c */ /* 0x000fe20004705670 */
[----:B------:R-:W-:Y:S01]  /*6890*/  IMAD.MOV.U32 R0, RZ, RZ, 0x1 ;  /* 0x00000001ff007424 */ /* 0x000fe200078e00ff */
[----:B------:R-:W-:Y:S01]  /*68a0*/  LOP3.LUT R6, R16, 0x2, RZ, 0xfc, !PT ;  /* 0x0000000210067812 */ /* 0x000fe200078efcff */
[----:B------:R-:W-:Y:S01]  /*68b0*/  IMAD.MOV.U32 R7, RZ, RZ, RZ ;  /* 0x000000ffff077224 */ /* 0x000fe200078e00ff */
[----:B------:R-:W-:Y:S01]  /*68c0*/  ULDC UR4, c[0x0][0x600] ;  /* 0x0001800000047ab9 */ /* 0x000fe20000000800 */
[----:B------:R-:W-:Y:S01]  /*68d0*/  UMOV UR7, 0x1 ;  /* 0x0000000100077882 */ /* 0x000fe20000000000 */
[----:B------:R-:W-:-:S02]  /*68e0*/  UIADD3 UR19, UR40, 0x1, URZ ;  /* 0x0000000128137890 */ /* 0x000fc4000fffe03f */
[----:B------:R-:W-:Y:S02]  /*68f0*/  UIADD3 UR15, UR4, -0x1, URZ ;  /* 0xffffffff040f7890 */ /* 0x000fe4000fffe03f */
[----:B------:R-:W-:Y:S02]  /*6900*/  USHF.L.U32 UR17, UR7, UR5, URZ ;  /* 0x0000000507117299 */ /* 0x000fe4000800063f */
[----:B------:R-:W-:Y:S01]  /*6910*/  ULOP3.LUT UR16, URZ, UR6, URZ, 0x33, !UPT ;  /* 0x000000063f107292 */ /* 0x000fe2000f8e333f */
[----:B------:R-:W-:-:S11]  /*6920*/  ULDC.64 UR20, c[0x0][0x198] ;  /* 0x0000660000147ab9 */ /* 0x000fd60000000a00 */
.L_x_176:
[----:B------:R-:W-:-:S03]  /*6930*/  UMOV UR4, 0xffffffff ;  /* 0xffffffff00047882 */ /* 0x000fc60000000000 */
[----:B------:R-:W-:Y:S05]  /*6940*/  BRA.DIV UR4, `(.L_x_165) ;  /* 0x0000001604d87947 */ /* 0x000fea000b800000 */
[----:B------:R-:W-:-:S13]  /*6950*/  ELECT P6, URZ, PT ;  /* 0x00000000003f782f */ /* 0x000fda00038c0000 */
.L_x_203:
[----:B------:R-:W0:Y:S01]  /*6960*/  LDC R3, c[0x0][0x28c] ;  /* 0x0000a300ff037b82 */ /* 0x000e220000000800 */
[----:B------:R-:W-:Y:S01]  /*6970*/  BSSY B1, `(.L_x_166) ;  /* 0x0000037000017945 */ /* 0x000fe20003800000 */
[----:B0-----:R-:W-:-:S13]  /*6980*/  ISETP.LT.OR P6, PT, R3, 0x1, !P6 ;  /* 0x000000010300780c */ /* 0x001fda00077c1670 */
[----:B------:R-:W-:Y:S05]  /*6990*/  @P6 BRA `(.L_x_167) ;  /* 0x0000000000d06947 */ /* 0x000fea0003800000 */
[----:B------:R-:W-:Y:S02]  /*69a0*/  IMAD.SHL.U32 R22, R22, 0x80, RZ ;  /* 0x0000008016167824 */ /* 0x000fe400078e00ff */
[----:B------:R-:W-:Y:S02]  /*69b0*/  IMAD.SHL.U32 R19, R19, 0x40, RZ ;  /* 0x0000004013137824 */ /* 0x000fe400078e00ff */
[----:B------:R-:W-:Y:S02]  /*69c0*/  IMAD.MOV.U32 R12, RZ, RZ, RZ ;  /* 0x000000ffff0c7224 */ /* 0x000fe400078e00ff */
[----:B------:R-:W-:Y:S02]  /*69d0*/  IMAD.U32 R13, RZ, RZ, UR19 ;  /* 0x00000013ff0d7e24 */ /* 0x000fe4000f8e00ff */
[----:B------:R-:W-:Y:S02]  /*69e0*/  IMAD.MOV.U32 R3, RZ, RZ, R0 ;  /* 0x000000ffff037224 */ /* 0x000fe400078e0000 */
[----:B------:R-:W-:-:S07]  /*69f0*/  IMAD.MOV.U32 R4, RZ, RZ, R7 ;  /* 0x000000ffff047224 */ /* 0x000fce00078e0007 */
.L_x_171:
[----:B------:R-:W0:Y:S01]  /*6a00*/  S2R R10, SR_CgaCtaId ;  /* 0x00000000000a7919 */ /* 0x000e220000008800 */
[----:B------:R-:W-:Y:S01]  /*6a10*/  MOV R5, 0x400 ;  /* 0x0000040000057802 */ /* 0x000fe20000000f00 */
[----:B------:R-:W1:Y:S03]  /*6a20*/  @!P2 LDC R9, c[0x0][0x500] ;  /* 0x00014000ff09ab82 */ /* 0x000e660000000800 */
[----:B0-----:R-:W-:Y:S02]  /*6a30*/  LEA R11, R10, R5, 0x18 ;  /* 0x000000050a0b7211 */ /* 0x001fe400078ec0ff */
[----:B------:R-:W-:-:S03]  /*6a40*/  SHF.L.U32 R5, R3, 0x1f, RZ ;  /* 0x0000001f03057819 */ /* 0x000fc600000006ff */
[----:B------:R-:W-:-:S04]  /*6a50*/  IMAD R10, R4, 0x8, R11 ;  /* 0x00000008040a7824 */ /* 0x000fc800078e020b */
[----:B------:R-:W0:Y:S02]  /*6a60*/  SYNCS.PHASECHK.TRANS64.TRYWAIT P1, [R10+URZ+0x90], R5 ;  /* 0x000090050a0075a7 */ /* 0x000e24000802017f */
[----:B01----:R-:W-:Y:S05]  /*6a70*/  @!P1 BRA `(.L_x_168) ;  /* 0x0000001400ac9947 */ /* 0x003fea0003800000 */
.L_x_204:
[----:B0-----:R-:W-:Y:S01]  /*6a80*/  PRMT R5, R6, 0x9910, RZ ;  /* 0x0000991006057816 */ /* 0x001fe200000000ff */
[----:B------:R0:W-:Y:S03]  /*6a90*/  @!P2 SYNCS.ARRIVE.TRANS64 RZ, [R10+URZ], R9 ;  /* 0x000000090affa9a7 */ /* 0x0001e6000800003f */
[----:B------:R-:W-:-:S13]  /*6aa0*/  ISETP.NE.AND P1, PT, R5, 0x2, PT ;  /* 0x000000020500780c */ /* 0x000fda0003f25270 */
[----:B0-----:R-:W-:Y:S05]  /*6ab0*/  @P1 BRA `(.L_x_169) ;  /* 0x0000000000041947 */ /* 0x001fea0003800000 */
[----:B------:R-:W-:Y:S01]  /*6ac0*/  BPT.TRAP 0x1 ;  /* 0x000000040000795c */ /* 0x000fe20000300000 */
.L_x_169:
[----:B------:R-:W-:Y:S05]  /*6ad0*/  @P0 BRA `(.L_x_170) ;  /* 0x0000000000040947 */ /* 0x000fea0003800000 */
[----:B------:R-:W-:Y:S01]  /*6ae0*/  BPT.TRAP 0x1 ;  /* 0x000000040000795c */ /* 0x000fe20000300000 */
.L_x_170:
[--C-:B------:R-:W-:Y:S01]  /*6af0*/  IMAD R5, R4, 0x1000, R11.reuse ;  /* 0x0000100004057824 */ /* 0x100fe200078e020b */
[----:B------:R-:W-:Y:S01]  /*6b00*/  R2UR UR9, R10 ;  /* 0x000000000a0972ca */ /* 0x000fe200000e0000 */
[C---:B------:R-:W-:Y:S01]  /*6b10*/  IMAD R11, R4.reuse, 0x2000, R11 ;  /* 0x00002000040b7824 */ /* 0x040fe200078e020b */
[----:B------:R-:W-:Y:S01]  /*6b20*/  UIADD3 UR4, UP0, UR20, 0xf0, URZ ;  /* 0x000000f014047890 */ /* 0x000fe2000ff1e03f */
[----:B------:R-:W-:Y:S01]  /*6b30*/  VIADD R13, R13, 0xffffffff ;  /* 0xffffffff0d0d7836 */ /* 0x000fe20000000000 */
[----:B------:R-:W-:Y:S01]  /*6b40*/  R2UR UR5, R5 ;  /* 0x00000000050572ca */ /* 0x000fe200000e0000 */
[----:B------:R-:W-:Y:S01]  /*6b50*/  UIADD3 UR22, UP1, UR20, 0x1f0, URZ ;  /* 0x000001f014167890 */ /* 0x000fe2000ff3e03f */
[----:B------:R-:W-:Y:S01]  /*6b60*/  R2UR UR8, R11 ;  /* 0x000000000b0872ca */ /* 0x000fe200000e0000 */
[----:B------:R-:W-:Y:S01]  /*6b70*/  VIADD R4, R4, 0x1 ;  /* 0x0000000104047836 */ /* 0x000fe20000000000 */
[----:B------:R-:W-:Y:S01]  /*6b80*/  R2UR UR11, R19 ;  /* 0x00000000130b72ca */ /* 0x000fe200000e0000 */
[----:B------:R-:W-:Y:S01]  /*6b90*/  UIADD3.X UR23, URZ, UR21, URZ, UP1, !UPT ;  /* 0x000000153f177290 */ /* 0x000fe20008ffe43f */
[----:B------:R-:W-:Y:S01]  /*6ba0*/  R2UR UR10, R12 ;  /* 0x000000000c0a72ca */ /* 0x000fe200000e0000 */
[----:B------:R-:W-:Y:S01]  /*6bb0*/  UMOV UR6, 0x0 ;  /* 0x0000000000067882 */ /* 0x000fe20000000000 */
[----:B------:R-:W-:Y:S01]  /*6bc0*/  R2UR UR12, R2 ;  /* 0x00000000020c72ca */ /* 0x000fe200000e0000 */
[----:B------:R-:W-:Y:S01]  /*6bd0*/  UMOV UR7, 0x10000000 ;  /* 0x1000000000077882 */ /* 0x000fe20000000000 */
[----:B------:R-:W-:Y:S01]  /*6be0*/  R2UR UR18, R22 ;  /* 0x00000000161272ca */ /* 0x000fe200000e0000 */
[----:B------:R-:W-:Y:S01]  /*6bf0*/  VIADD R12, R12, 0x20 ;  /* 0x000000200c0c7836 */ /* 0x000fe20000000000 */
[----:B------:R-:W-:Y:S01]  /*6c00*/  ISETP.GT.AND P3, PT, R13, 0x1, PT ;  /* 0x000000010d00780c */ /* 0x000fe20003f64270 */
[----:B------:R-:W-:Y:S01]  /*6c10*/  UIADD3 UR13, UR5, 0x200, URZ ;  /* 0x00000200050d7890 */ /* 0x000fe2000fffe03f */
[----:B------:R-:W-:Y:S01]  /*6c20*/  ISETP.NE.AND P1, PT, R4, 0x12, PT ;  /* 0x000000120400780c */ /* 0x000fe20003f25270 */
[----:B------:R-:W-:-:S02]  /*6c30*/  UIADD3.X UR5, URZ, UR21, URZ, UP0, !UPT ;  /* 0x000000153f057290 */ /* 0x000fc400087fe43f */
[----:B------:R-:W-:Y:S01]  /*6c40*/  UIADD3 UR14, UR8, 0x12200, URZ ;  /* 0x00012200080e7890 */ /* 0x000fe2000fffe03f */
[----:B------:R-:W-:Y:S02]  /*6c50*/  SEL R10, RZ, 0x1, P1 ;  /* 0x00000001ff0a7807 */ /* 0x000fe40000800000 */
[----:B------:R-:W-:Y:S01]  /*6c60*/  UMOV UR8, UR13 ;  /* 0x0000000d00087c82 */ /* 0x000fe20008000000 */
[----:B------:R-:W-:Y:S02]  /*6c70*/  SEL R4, R4, RZ, P1 ;  /* 0x000000ff04047207 */ /* 0x000fe40000800000 */
[----:B------:R-:W-:Y:S01]  /*6c80*/  LOP3.LUT R3, R3, R10, RZ, 0x3c, !PT ;  /* 0x0000000a03037212 */ /* 0x000fe200078e3cff */
[----:B------:R0:W-:Y:S02]  /*6c90*/  UTMALDG.3D [UR8], [UR4], desc[UR6] ;  /* 0x00000608040075b4 */ /* 0x0001e40008011000 */
[----:B0-----:R-:W-:Y:S01]  /*6ca0*/  UMOV UR8, UR14 ;  /* 0x0000000e00087c82 */ /* 0x001fe20008000000 */
[----:B------:R-:W-:-:S02]  /*6cb0*/  UMOV UR11, UR18 ;  /* 0x00000012000b7c82 */ /* 0x000fc40008000000 */
[----:B------:R0:W-:Y:S02]  /*6cc0*/  UTMALDG.3D [UR8], [UR22], desc[UR6] ;  /* 0x00000608160075b4 */ /* 0x0001e40008011000 */
[----:B0-----:R-:W-:Y:S05]  /*6cd0*/  @P3 BRA `(.L_x_171) ;  /* 0xfffffffc00483947 */ /* 0x001fea000383ffff */
.L_x_167:
[----:B------:R-:W-:Y:S05]  /*6ce0*/  BSYNC B1 ;  /* 0x0000000000017941 */ /* 0x000fea0003800000 */
.L_x_166:
[----:B------:R-:W2:Y:S01]  /*6cf0*/  LDL.64 R10, [R1] ;  /* 0x00000000010a7983 */ /* 0x000ea20000100a00 */
[----:B------:R-:W-:Y:S01]  /*6d00*/  LOP3.LUT P4, RZ, R8, 0xff, RZ, 0xc0, !PT ;  /* 0x000000ff08ff7812 */ /* 0x000fe2000788c0ff */
[----:B------:R-:W-:Y:S01]  /*6d10*/  VIADD R4, R7, UR40 ;  /* 0x0000002807047c36 */ /* 0x000fe20008000000 */
[----:B------:R-:W-:Y:S01]  /*6d20*/  ULDC.64 UR4, c[0x0][0x650] ;  /* 0x0001940000047ab9 */ /* 0x000fe20000000a00 */
[----:B------:R-:W-:Y:S01]  /*6d30*/  IMAD.U32 R7, RZ, RZ, UR40 ;  /* 0x00000028ff077e24 */ /* 0x000fe2000f8e00ff */
[----:B------:R-:W-:Y:S01]  /*6d40*/  UISETP.GE.U32.AND UP0, UPT, UR40, 0x12, UPT ;  /* 0x000000122800788c */ /* 0x000fe2000bf06070 */
[----:B------:R-:W-:Y:S01]  /*6d50*/  BSSY B1, `(.L_x_172) ;  /* 0x000006f000017945 */ /* 0x000fe20003800000 */
[----:B------:R-:W-:Y:S01]  /*6d60*/  ISETP.GT.U32.AND P1, PT, R4, 0x11, PT ;  /* 0x000000110400780c */ /* 0x000fe20003f24070 */
[----:B------:R-:W-:Y:S01]  /*6d70*/  IMAD.MOV.U32 R19, RZ, RZ, -0x1 ;  /* 0xffffffffff137424 */ /* 0x000fe200078e00ff */
[----:B------:R-:W-:Y:S01]  /*6d80*/  PRMT R8, RZ, 0x7610, R8 ;  /* 0x00007610ff087816 */ /* 0x000fe20000000008 */
[----:B------:R-:W-:Y:S01]  /*6d90*/  IMAD.MOV.U32 R22, RZ, RZ, -0x1 ;  /* 0xffffffffff167424 */ /* 0x000fe200078e00ff */
[----:B------:R-:W-:-:S02]  /*6da0*/  ISETP.LT.U32.AND P1, PT, R7, 0x12, P1 ;  /* 0x000000120700780c */ /* 0x000fc40000f21070 */
[----:B------:R-:W-:Y:S01]  /*6db0*/  PLOP3.LUT P3, PT, PT, PT, UP0, 0x80, 0x0 ;  /* 0x000000000000781c */ /* 0x000fe20003f6f008 */
[----:B------:R-:W0:Y:S01]  /*6dc0*/  @P4 S2R R3, SR_CgaCtaId ;  /* 0x0000000000034919 */ /* 0x000e220000008800 */
[----:B------:R-:W-:-:S04]  /*6dd0*/  @P4 MOV R2, 0x400 ;  /* 0x0000040000024802 */ /* 0x000fc80000000f00 */
[----:B0-----:R-:W-:Y:S01]  /*6de0*/  @P4 LEA R5, R3, R2, 0x18 ;  /* 0x0000000203054211 */ /* 0x001fe200078ec0ff */
[----:B------:R-:W-:-:S03]  /*6df0*/  IMAD.WIDE.U32 R2, R4, 0x38e38e39, RZ ;  /* 0x38e38e3904027825 */ /* 0x000fc600078e00ff */
[----:B------:R0:W-:Y:S01]  /*6e00*/  @P4 SYNCS.ARRIVE.TRANS64.A1T0 RZ, [R5+URZ+0x158], RZ ;  /* 0x000158ff05ff49a7 */ /* 0x0001e2000810003f */
[----:B------:R-:W-:Y:S01]  /*6e10*/  IMAD.MOV.U32 R2, RZ, RZ, -0x1 ;  /* 0xffffffffff027424 */ /* 0x000fe200078e00ff */
[----:B0-----:R-:W-:Y:S02]  /*6e20*/  SHF.R.U32.HI R5, RZ, 0x2, R3 ;  /* 0x00000002ff057819 */ /* 0x001fe40000011603 */
[----:B------:R-:W-:-:S03]  /*6e30*/  SEL R3, RZ, 0x1, !P1 ;  /* 0x00000001ff037807 */ /* 0x000fc60004800000 */
[----:B------:R-:W-:Y:S01]  /*6e40*/  IMAD R7, R5, -0x12, R4 ;  /* 0xffffffee05077824 */ /* 0x000fe200078e0204 */
[----:B------:R-:W-:Y:S02]  /*6e50*/  LOP3.LUT R0, R0, R3, RZ, 0x3c, !PT ;  /* 0x0000000300007212 */ /* 0x000fe400078e3cff */
[----:B------:R-:W-:Y:S02]  /*6e60*/  PRMT R3, RZ, 0x7610, R3 ;  /* 0x00007610ff037816 */ /* 0x000fe40000000003 */
[----:B------:R-:W-:Y:S02]  /*6e70*/  @P3 LOP3.LUT R0, R0, 0x1, R5, 0x78, !PT ;  /* 0x0000000100003812 */ /* 0x000fe400078e7805 */
[----:B--2---:R-:W-:-:S04]  /*6e80*/  IADD3 R18, P4, R18, R10, RZ ;  /* 0x0000000a12127210 */ /* 0x004fc80007f9e0ff */
[----:B------:R-:W-:Y:S01]  /*6e90*/  ISETP.GE.U32.AND P1, PT, R18, UR4, PT ;  /* 0x0000000412007c0c */ /* 0x000fe2000bf26070 */
[----:B------:R-:W-:-:S05]  /*6ea0*/  IMAD.X R17, R17, 0x1, R23, P4 ;  /* 0x0000000111117824 */ /* 0x000fca00020e0617 */
[----:B------:R-:W-:-:S13]  /*6eb0*/  ISETP.GE.U32.AND.EX P1, PT, R17, UR5, PT, P1 ;  /* 0x0000000511007c0c */ /* 0x000fda000bf26110 */
[----:B------:R-:W-:Y:S05]  /*6ec0*/  @P1 BRA `(.L_x_173) ;  /* 0x00000004005c1947 */ /* 0x000fea0003800000 */
[----:B------:R-:W0:Y:S01]  /*6ed0*/  S2R R11, SR_CTAID.X ;  /* 0x00000000000b7919 */ /* 0x000e220000002500 */
[----:B------:R-:W-:Y:S01]  /*6ee0*/  ULDC.64 UR4, c[0x0][0x628] ;  /* 0x00018a0000047ab9 */ /* 0x000fe20000000a00 */
[----:B------:R-:W1:Y:S01]  /*6ef0*/  LDC R12, c[0x0][0x144] ;  /* 0x00005100ff0c7b82 */ /* 0x000e620000000800 */
[----:B------:R-:W-:Y:S01]  /*6f00*/  ISETP.NE.U32.AND P1, PT, RZ, UR4, PT ;  /* 0x00000004ff007c0c */ /* 0x000fe2000bf25070 */
[----:B------:R-:W2:Y:S01]  /*6f10*/  S2R R9, SR_CTAID.Y ;  /* 0x0000000000097919 */ /* 0x000ea20000002600 */
[----:B------:R-:W-:Y:S01]  /*6f20*/  ULDC UR6, c[0x0][0x150] ;  /* 0x0000540000067ab9 */ /* 0x000fe20000000800 */
[----:B------:R-:W-:Y:S01]  /*6f30*/  ULDC UR7, c[0x0][0x630] ;  /* 0x00018c0000077ab9 */ /* 0x000fe20000000800 */
[----:B------:R-:W-:Y:S01]  /*6f40*/  ISETP.NE.AND.EX P1, PT, RZ, UR5, PT, P1 ;  /* 0x00000005ff007c0c */ /* 0x000fe2000bf25310 */
[----:B------:R-:W-:Y:S01]  /*6f50*/  IMAD.MOV.U32 R2, RZ, RZ, R18 ;  /* 0x000000ffff027224 */ /* 0x000fe200078e0012 */
[----:B0-----:R-:W-:-:S05]  /*6f60*/  I2FP.F32.U32 R3, R11 ;  /* 0x0000000b00037245 */ /* 0x001fca0000201000 */
[----:B------:R-:W-:Y:S01]  /*6f70*/  FMUL R14, R3, UR6 ;  /* 0x00000006030e7c20 */ /* 0x000fe20008400000 */
[----:B------:R-:W-:-:S05]  /*6f80*/  IMAD.MOV.U32 R3, RZ, RZ, R17 ;  /* 0x000000ffff037224 */ /* 0x000fca00078e0011 */
[----:B--2---:R-:W-:Y:S05]  /*6f90*/  @!P1 BRA `(.L_x_174) ;  /* 0x0000000000289947 */ /* 0x004fea0003800000 */
[----:B------:R-:W-:Y:S02]  /*6fa0*/  ULDC UR6, c[0x0][0x634] ;  /* 0x00018d0000067ab9 */ /* 0x000fe40000000800 */
[----:B------:R-:W-:-:S05]  /*6fb0*/  IADD3 R3, P1, R18, UR6, RZ ;  /* 0x0000000612037c10 */ /* 0x000fca000ff3e0ff */
[----:B------:R-:W-:-:S04]  /*6fc0*/  IMAD.X R13, RZ, RZ, R17, P1 ;  /* 0x000000ffff0d7224 */ /* 0x000fc800008e0611 */
[----:B------:R-:W-:-:S04]  /*6fd0*/  IMAD.WIDE.U32 R4, R13, UR4, RZ ;  /* 0x000000040d047c25 */ /* 0x000fc8000f8e00ff */
[----:B------:R-:W-:-:S04]  /*6fe0*/  IMAD.WIDE.U32 R4, P1, R3, UR5, R4 ;  /* 0x0000000503047c25 */ /* 0x000fc8000f820004 */
[----:B------:R-:W-:-:S04]  /*6ff0*/  IMAD.WIDE.U32 R2, R3, UR4, RZ ;  /* 0x0000000403027c25 */ /* 0x000fc8000f8e00ff */
[----:B------:R-:W-:Y:S01]  /*7000*/  IMAD.MOV.U32 R2, RZ, RZ, R5 ;  /* 0x000000ffff027224 */ /* 0x000fe200078e0005 */
[----:B------:R-:W-:Y:S01]  /*7010*/  IADD3 RZ, P3, R3, R4, RZ ;  /* 0x0000000403ff7210 */ /* 0x000fe20007f7e0ff */
[----:B------:R-:W-:-:S04]  /*7020*/  IMAD.X R3, RZ, RZ, RZ, P1 ;  /* 0x000000ffff037224 */ /* 0x000fc800008e06ff */
[----:B------:R-:W-:-:S08]  /*7030*/  IMAD.WIDE.U32.X R2, R13, UR5, R2, P3 ;  /* 0x000000050d027c25 */ /* 0x000fd000098e0402 */
.L_x_174:
[--C-:B------:R-:W-:Y:S01]  /*7040*/  SHF.R.U64 R10, R2, UR7, R3.reuse ;  /* 0x00000007020a7c19 */ /* 0x100fe20008001203 */
[----:B------:R-:W0:Y:S01]  /*7050*/  F2I.U32.TRUNC.NTZ R14, R14 ;  /* 0x0000000e000e7305 */ /* 0x000e22000020f000 */
[----:B------:R-:W-:Y:S01]  /*7060*/  SHF.R.U32.HI R2, RZ, UR7, R3 ;  /* 0x00000007ff027c19 */ /* 0x000fe20008011603 */
[----:B------:R-:W-:Y:S01]  /*7070*/  ULDC.64 UR4, c[0x0][0x620] ;  /* 0x0001880000047ab9 */ /* 0x000fe20000000a00 */
[----:B------:R-:W-:Y:S01]  /*7080*/  IADD3 R5, P1, RZ, -R10, RZ ;  /* 0x8000000aff057210 */ /* 0x000fe20007f3e0ff */
[----:B------:R-:W-:Y:S01]  /*7090*/  IMAD.MOV.U32 R3, RZ, RZ, R17 ;  /* 0x000000ffff037224 */ /* 0x000fe200078e0011 */
[----:B------:R-:W-:-:S03]  /*70a0*/  ULDC.64 UR6, c[0x0][0x640] ;  /* 0x0001900000067ab9 */ /* 0x000fc60000000a00 */
[----:B------:R-:W-:Y:S01]  /*70b0*/  IMAD.X R2, RZ, RZ, ~R2, P1 ;  /* 0x000000ffff027224 */ /* 0x000fe200008e0e02 */
[----:B------:R-:W-:-:S03]  /*70c0*/  ISETP.NE.U32.AND P1, PT, RZ, UR6, PT ;  /* 0x00000006ff007c0c */ /* 0x000fc6000bf25070 */
[----:B------:R-:W-:Y:S01]  /*70d0*/  IMAD R4, R2, UR4, RZ ;  /* 0x0000000402047c24 */ /* 0x000fe2000f8e02ff */
[----:B------:R-:W-:Y:S01]  /*70e0*/  ISETP.NE.AND.EX P1, PT, RZ, UR7, PT, P1 ;  /* 0x00000007ff007c0c */ /* 0x000fe2000bf25310 */
[----:B------:R-:W-:-:S04]  /*70f0*/  IMAD.MOV.U32 R2, RZ, RZ, R18 ;  /* 0x000000ffff027224 */ /* 0x000fc800078e0012 */
[----:B------:R-:W-:Y:S01]  /*7100*/  IMAD.WIDE.U32 R2, R5, UR4, R2 ;  /* 0x0000000405027c25 */ /* 0x000fe2000f8e0002 */
[----:B------:R-:W-:-:S03]  /*7110*/  ULDC UR4, c[0x0][0x618] ;  /* 0x0001860000047ab9 */ /* 0x000fc60000000800 */
[----:B------:R-:W-:Y:S01]  /*7120*/  IMAD R5, R5, UR5, R4 ;  /* 0x0000000505057c24 */ /* 0x000fe2000f8e0204 */
[----:B------:R-:W-:Y:S01]  /*7130*/  ULDC UR5, c[0x0][0x154] ;  /* 0x0000550000057ab9 */ /* 0x000fe20000000800 */
[----:B0-----:R-:W-:Y:S02]  /*7140*/  IMAD.MOV R4, RZ, RZ, -R14 ;  /* 0x000000ffff047224 */ /* 0x001fe400078e0a0e */
[----:B------:R-:W0:Y:S01]  /*7150*/  LDC R14, c[0x0][0x148] ;  /* 0x00005200ff0e7b82 */ /* 0x000e220000000800 */
[----:B------:R-:W-:Y:S02]  /*7160*/  IMAD.IADD R3, R3, 0x1, R5 ;  /* 0x0000000103037824 */ /* 0x000fe400078e0205 */
[----:B-1----:R-:W-:Y:S01]  /*7170*/  IMAD R11, R12, R4, R11 ;  /* 0x000000040c0b7224 */ /* 0x002fe200078e020b */
[----:B------:R-:W-:Y:S02]  /*7180*/  I2FP.F32.U32 R4, R9 ;  /* 0x0000000900047245 */ /* 0x000fe40000201000 */
[----:B------:R-:W-:-:S02]  /*7190*/  SHF.R.U64 R12, R2, UR4, R3 ;  /* 0x00000004020c7c19 */ /* 0x000fc40008001203 */
[----:B------:R-:W-:Y:S01]  /*71a0*/  SHF.R.U32.HI R3, RZ, UR4, R3 ;  /* 0x00000004ff037c19 */ /* 0x000fe20008011603 */
[----:B------:R-:W-:Y:S01]  /*71b0*/  FMUL R4, R4, UR5 ;  /* 0x0000000504047c20 */ /* 0x000fe20008400000 */
[----:B------:R-:W-:Y:S02]  /*71c0*/  ULDC UR4, c[0x0][0x608] ;  /* 0x0001820000047ab9 */ /* 0x000fe40000000800 */
[--C-:B------:R-:W-:Y:S01]  /*71d0*/  SHF.R.U64 R15, R12, UR4, R3.reuse ;  /* 0x000000040c0f7c19 */ /* 0x100fe20008001203 */
[----:B------:R1:W2:Y:S01]  /*71e0*/  F2I.U32.TRUNC.NTZ R20, R4 ;  /* 0x0000000400147305 */ /* 0x0002a2000020f000 */
[----:B------:R-:W-:Y:S01]  /*71f0*/  SHF.R.U32.HI R2, RZ, UR4, R3 ;  /* 0x00000004ff027c19 */ /* 0x000fe20008011603 */
[----:B------:R-:W-:-:S03]  /*7200*/  ULDC UR4, c[0x0][0x658] ;  /* 0x0001960000047ab9 */ /* 0x000fc60000000800 */
[--C-:B------:R-:W-:Y:S02]  /*7210*/  SHF.R.U64 R13, R15, UR4, R2.reuse ;  /* 0x000000040f0d7c19 */ /* 0x100fe40008001202 */
[----:B------:R-:W-:-:S03]  /*7220*/  SHF.R.U32.HI R19, RZ, UR4, R2 ;  /* 0x00000004ff137c19 */ /* 0x000fc60008011602 */
[----:B------:R-:W-:Y:S02]  /*7230*/  IMAD.MOV.U32 R2, RZ, RZ, R13 ;  /* 0x000000ffff027224 */ /* 0x000fe400078e000d */
[----:B------:R-:W-:Y:S01]  /*7240*/  IMAD.MOV.U32 R3, RZ, RZ, R19 ;  /* 0x000000ffff037224 */ /* 0x000fe200078e0013 */
[----:B-1----:R-:W-:Y:S06]  /*7250*/  @!P1 BRA `(.L_x_175) ;  /* 0x0000000000289947 */ /* 0x002fec0003800000 */
        /* <DEDUP_REMOVED lines=10> */
.L_x_175:
[----:B------:R-:W1:Y:S01]  /*7300*/  LDC R4, c[0x0][0x65c] ;  /* 0x00019700ff047b82 */ /* 0x000e620000000800 */
[----:B------:R-:W-:Y:S01]  /*7310*/  ULDC UR4, c[0x0][0x648] ;  /* 0x0001920000047ab9 */ /* 0x000fe20000000800 */
[----:B------:R-:W-:Y:S01]  /*7320*/  LOP3.LUT R15, R15, UR16, RZ, 0xc0, !PT ;  /* 0x000000100f0f7c12 */ /* 0x000fe2000f8ec0ff */
[----:B--2---:R-:W-:Y:S01]  /*7330*/  IMAD.MOV R20, RZ, RZ, -R20 ;  /* 0x000000ffff147224 */ /* 0x004fe200078e0a14 */
[----:B------:R-:W-:Y:S01]  /*7340*/  SHF.R.U64 R2, R2, UR4, R3 ;  /* 0x0000000402027c19 */ /* 0x000fe20008001203 */
[----:B------:R-:W-:Y:S01]  /*7350*/  ULDC UR4, c[0x0][0x638] ;  /* 0x00018e0000047ab9 */ /* 0x000fe20000000800 */
[----:B------:R-:W-:Y:S01]  /*7360*/  LOP3.LUT R12, R12, UR15, RZ, 0xc0, !PT ;  /* 0x0000000f0c0c7c12 */ /* 0x000fe2000f8ec0ff */
[----:B------:R-:W-:Y:S01]  /*7370*/  ULDC UR5, c[0x0][0x610] ;  /* 0x0001840000057ab9 */ /* 0x000fe20000000800 */
[----:B------:R-:W-:Y:S01]  /*7380*/  IMAD.MOV.U32 R3, RZ, RZ, 0x1 ;  /* 0x00000001ff037424 */ /* 0x000fe200078e00ff */
[----:B-1----:R-:W-:Y:S01]  /*7390*/  ISETP.NE.AND P1, PT, R4, 0x1, PT ;  /* 0x000000010400780c */ /* 0x002fe20003f25270 */
[----:B------:R-:W-:-:S02]  /*73a0*/  IMAD.MOV R4, RZ, RZ, -R2 ;  /* 0x000000ffff047224 */ /* 0x000fc400078e0a02 */
[----:B------:R-:W-:Y:S02]  /*73b0*/  IMAD R2, R2, UR17, R15 ;  /* 0x0000001102027c24 */ /* 0x000fe4000f8e020f */
[----:B------:R-:W-:Y:S01]  /*73c0*/  IMAD R13, R4, UR4, R13 ;  /* 0x00000004040d7c24 */ /* 0x000fe2000f8e020d */
[----:B------:R-:W-:-:S07]  /*73d0*/  ULDC UR4, c[0x0][0x600] ;  /* 0x0001800000047ab9 */ /* 0x000fce0000000800 */
[----:B0-----:R-:W-:-:S04]  /*73e0*/  @P1 IMAD R11, R14, R20, R9 ;  /* 0x000000140e0b1224 */ /* 0x001fc800078e0209 */
[----:B------:R-:W-:Y:S02]  /*73f0*/  IMAD R11, R2, UR5, R11 ;  /* 0x00000005020b7c24 */ /* 0x000fe4000f8e020b */
[----:B------:R-:W-:-:S05]  /*7400*/  IMAD R2, R13, UR4, R12 ;  /* 0x000000040d027c24 */ /* 0x000fca000f8e020c */
[----:B------:R-:W-:Y:S02]  /*7410*/  SEL R22, R2, R11, !P1 ;  /* 0x0000000b02167207 */ /* 0x000fe40004800000 */
[----:B------:R-:W-:Y:S01]  /*7420*/  SEL R19, R11, R2, !P1 ;  /* 0x000000020b137207 */ /* 0x000fe20004800000 */
[----:B------:R-:W-:-:S07]  /*7430*/  IMAD.MOV.U32 R2, RZ, RZ, R10 ;  /* 0x000000ffff027224 */ /* 0x000fce00078e000a */
.L_x_173:
[----:B------:R-:W-:Y:S05]  /*7440*/  BSYNC B1 ;  /* 0x0000000000017941 */ /* 0x000fea0003800000 */
.L_x_172:
[----:B------:R-:W-:-:S13]  /*7450*/  LOP3.LUT P1, RZ, R3, 0xff, RZ, 0xc0, !PT ;  /* 0x000000ff03ff7812 */ /* 0x000fda000782c0ff */
[----:B------:R-:W-:Y:S05]  /*7460*/  @P1 BRA `(.L_x_176) ;  /* 0xfffffff400301947 */ /* 0x000fea000383ffff */
[----:B------:R-:W-:Y:S05]  /*7470*/  BSYNC B0 ;  /* 0x0000000000007941 */ /* 0x000fea0003800000 */
.L_x_164:
[----:B------:R-:W-:-:S03]  /*7480*/  UMOV UR4, 0xffffffff ;  /* 0xffffffff00047882 */ /* 0x000fc60000000000 */
[----:B------:R-:W-:Y:S05]  /*7490*/  BRA.DIV UR4, `(.L_x_177) ;  /* 0x0000000e04387947 */ /* 0x000fea000b800000 */
[----:B------:R-:W-:-:S13]  /*74a0*/  ELECT P6, URZ, PT ;  /* 0x00000000003f782f */ /* 0x000fda00038c0000 */
.L_x_207:
[----:B------:R-:W-:Y:S04]  /*74b0*/  BSSY B0, `(.L_x_178) ;  /* 0x00000a9000007945 */ /* 0x000fe80003800000 */
[----:B------:R-:W-:Y:S05]  /*74c0*/  @!P6 BRA `(.L_x_179) ;  /* 0x00000008009ce947 */ /* 0x000fea0003800000 */
[----:B------:R-:W-:-:S04]  /*74d0*/  LOP3.LUT R16, R16, 0x2, RZ, 0xfc, !PT ;  /* 0x0000000210107812 */ /* 0x000fc800078efcff */
[----:B------:R-:W-:-:S13]  /*74e0*/  ISETP.NE.AND P0, PT, R16, 0x3, PT ;  /* 0x000000031000780c */ /* 0x000fda0003f05270 */
[----:B------:R-:W-:Y:S05]  /*74f0*/  @!P0 BRA `(.L_x_180) ;  /* 0x0000000000048947 */ /* 0x000fea0003800000 */
[----:B------:R-:W-:Y:S01]  /*7500*/  BPT.TRAP 0x1 ;  /* 0x000000040000795c */ /* 0x000fe20000300000 */
.L_x_180:
[----:B------:R-:W0:Y:S01]  /*7510*/  S2R R3, SR_CgaCtaId ;  /* 0x0000000000037919 */ /* 0x000e220000008800 */
[----:B------:R-:W-:Y:S02]  /*7520*/  MOV R2, 0x400 ;  /* 0x0000040000027802 */ /* 0x000fe40000000f00 */
[----:B------:R-:W-:Y:S02]  /*7530*/  SHF.L.U32 R4, R0, 0x1f, RZ ;  /* 0x0000001f00047819 */ /* 0x000fe400000006ff */
[----:B0-----:R-:W-:-:S05]  /*7540*/  LEA R2, R3, R2, 0x18 ;  /* 0x0000000203027211 */ /* 0x001fca00078ec0ff */
[----:B------:R-:W-:-:S04]  /*7550*/  VIADD R2, R2, 0x90 ;  /* 0x0000009002027836 */ /* 0x000fc80000000000 */
[C---:B------:R-:W-:Y:S02]  /*7560*/  IMAD R9, R7.reuse, 0x8, R2 ;  /* 0x0000000807097824 */ /* 0x040fe400078e0202 */
[----:B------:R-:W-:Y:S02]  /*7570*/  VIADD R7, R7, 0x1 ;  /* 0x0000000107077836 */ /* 0x000fe40000000000 */
[----:B------:R-:W0:Y:S03]  /*7580*/  SYNCS.PHASECHK.TRANS64.TRYWAIT P0, [R9+URZ], R4 ;  /* 0x00000004090075a7 */ /* 0x000e26000800017f */
[----:B------:R-:W-:-:S04]  /*7590*/  ISETP.NE.AND P1, PT, R7, 0x12, PT ;  /* 0x000000120700780c */ /* 0x000fc80003f25270 */
[----:B------:R-:W-:Y:S02]  /*75a0*/  SEL R3, RZ, 0x1, P1 ;  /* 0x00000001ff037807 */ /* 0x000fe40000800000 */
[----:B------:R-:W-:Y:S02]  /*75b0*/  SEL R7, R7, RZ, P1 ;  /* 0x000000ff07077207 */ /* 0x000fe40000800000 */
[----:B------:R-:W-:-:S03]  /*75c0*/  LOP3.LUT R6, R0, R3, RZ, 0x3c, !PT ;  /* 0x0000000300067212 */ /* 0x000fc600078e3cff */
[----:B------:R-:W-:Y:S01]  /*75d0*/  IMAD R8, R7, 0x8, R2 ;  /* 0x0000000807087824 */ /* 0x000fe200078e0202 */
[----:B------:R-:W-:Y:S01]  /*75e0*/  SHF.L.U32 R5, R6, 0x1f, RZ ;  /* 0x0000001f06057819 */ /* 0x000fe200000006ff */
[----:B0-----:R-:W-:Y:S06]  /*75f0*/  @!P0 BRA `(.L_x_181) ;  /* 0x0000000c00008947 */ /* 0x001fec0003800000 */
.L_x_208:
[----:B------:R-:W1:Y:S01]  /*7600*/  SYNCS.PHASECHK.TRANS64.TRYWAIT P0, [R8+URZ], R5 ;  /* 0x00000005080075a7 */ /* 0x000e62000800017f */
[----:B------:R-:W-:-:S05]  /*7610*/  VIADD R0, R7, 0x1 ;  /* 0x0000000107007836 */ /* 0x000fca0000000000 */
[----:B------:R-:W-:-:S04]  /*7620*/  ISETP.NE.AND P1, PT, R0, 0x12, PT ;  /* 0x000000120000780c */ /* 0x000fc80003f25270 */
[----:B------:R-:W-:Y:S02]  /*7630*/  SEL R3, RZ, 0x1, P1 ;  /* 0x00000001ff037807 */ /* 0x000fe40000800000 */
[----:B------:R-:W-:Y:S02]  /*7640*/  SEL R7, R0, RZ, P1 ;  /* 0x000000ff00077207 */ /* 0x000fe40000800000 */
[----:B------:R-:W-:-:S03]  /*7650*/  LOP3.LUT R6, R6, R3, RZ, 0x3c, !PT ;  /* 0x0000000306067212 */ /* 0x000fc600078e3cff */
[----:B0-----:R-:W-:Y:S01]  /*7660*/  IMAD R9, R7, 0x8, R2 ;  /* 0x0000000807097824 */ /* 0x001fe200078e0202 */
[----:B------:R-:W-:Y:S01]  /*7670*/  SHF.L.U32 R4, R6, 0x1f, RZ ;  /* 0x0000001f06047819 */ /* 0x000fe200000006ff */
[----:B-1----:R-:W-:Y:S06]  /*7680*/  @!P0 BRA `(.L_x_182) ;  /* 0x0000000800f08947 */ /* 0x002fec0003800000 */
.L_x_209:
        /* <DEDUP_REMOVED lines=9> */
.L_x_210:
        /* <DEDUP_REMOVED lines=9> */
.L_x_211:
        /* <DEDUP_REMOVED lines=9> */
.L_x_212:
        /* <DEDUP_REMOVED lines=9> */
.L_x_213:
        /* <DEDUP_REMOVED lines=9> */
.L_x_214:
        /* <DEDUP_REMOVED lines=9> */
.L_x_215:
        /* <DEDUP_REMOVED lines=9> */
.L_x_216:
        /* <DEDUP_REMOVED lines=9> */
.L_x_217:
        /* <DEDUP_REMOVED lines=9> */
.L_x_218:
        /* <DEDUP_REMOVED lines=9> */
.L_x_219:
        /* <DEDUP_REMOVED lines=9> */
.L_x_220:
        /* <DEDUP_REMOVED lines=9> */
.L_x_221:
        /* <DEDUP_REMOVED lines=9> */
.L_x_222:
[----:B------:R-:W1:Y:S01]  /*7de0*/  SYNCS.PHASECHK.TRANS64.TRYWAIT P0, [R8+URZ], R5 ;  /* 0x00000005080075a7 */ /* 0x000e62000800017f */
[----:B------:R-:W-:-:S05]  /*7df0*/  VIADD R0, R7, 0x1 ;  /* 0x0000000107007836 */ /* 0x000fca0000000000 */
[----:B------:R-:W-:-:S04]  /*7e00*/  ISETP.NE.AND P1, PT, R0, 0x12, PT ;  /* 0x000000120000780c */ /* 0x000fc80003f25270 */
[----:B------:R-:W-:Y:S02]  /*7e10*/  SEL R3, RZ, 0x1, P1 ;  /* 0x00000001ff037807 */ /* 0x000fe40000800000 */
[----:B------:R-:W-:Y:S02]  /*7e20*/  SEL R7, R0, RZ, P1 ;  /* 0x000000ff00077207 */ /* 0x000fe40000800000 */
[----:B0-----:R-:W-:-:S03]  /*7e30*/  LOP3.LUT R9, R6, R3, RZ, 0x3c, !PT ;  /* 0x0000000306097212 */ /* 0x001fc600078e3cff */
[----:B------:R-:W-:Y:S01]  /*7e40*/  IMAD R11, R7, 0x8, R2 ;  /* 0x00000008070b7824 */ /* 0x000fe200078e0202 */
[----:B------:R-:W-:Y:S01]  /*7e50*/  SHF.L.U32 R6, R9, 0x1f, RZ ;  /* 0x0000001f09067819 */ /* 0x000fe200000006ff */
[----:B-1----:R-:W-:Y:S06]  /*7e60*/  @!P0 BRA `(.L_x_196) ;  /* 0x0000000800108947 */ /* 0x002fec0003800000 */
.L_x_223:
[----:B------:R-:W1:Y:S01]  /*7e70*/  SYNCS.PHASECHK.TRANS64.TRYWAIT P0, [R11+URZ], R6 ;  /* 0x000000060b0075a7 */ /* 0x000e62000800017f */
[----:B------:R-:W-:-:S05]  /*7e80*/  VIADD R0, R7, 0x1 ;  /* 0x0000000107007836 */ /* 0x000fca0000000000 */
[----:B------:R-:W-:-:S04]  /*7e90*/  ISETP.NE.AND P1, PT, R0, 0x12, PT ;  /* 0x000000120000780c */ /* 0x000fc80003f25270 */
[----:B------:R-:W-:Y:S02]  /*7ea0*/  SEL R4, RZ, 0x1, P1 ;  /* 0x00000001ff047807 */ /* 0x000fe40000800000 */
[----:B------:R-:W-:Y:S02]  /*7eb0*/  SEL R3, R0, RZ, P1 ;  /* 0x000000ff00037207 */ /* 0x000fe40000800000 */
[----:B------:R-:W-:Y:S01]  /*7ec0*/  LOP3.LUT R0, R9, R4, RZ, 0x3c, !PT ;  /* 0x0000000409007212 */ /* 0x000fe200078e3cff */
[----:B-1----:R-:W-:Y:S06]  /*7ed0*/  @!P0 BRA `(.L_x_197) ;  /* 0x0000000800088947 */ /* 0x002fec0003800000 */
.L_x_224:
[----:B------:R-:W-:Y:S01]  /*7ee0*/  IMAD R3, R3, 0x8, R2 ;  /* 0x0000000803037824 */ /* 0x000fe200078e0202 */
[----:B------:R-:W-:-:S07]  /*7ef0*/  SHF.L.U32 R0, R0, 0x1f, RZ ;  /* 0x0000001f00007819 */ /* 0x000fce00000006ff */
.L_x_198:
[----:B--2---:R2:W3:Y:S02]  /*7f00*/  SYNCS.PHASECHK.TRANS64.TRYWAIT P0, [R3+URZ], R0 ;  /* 0x00000000030075a7 */ /* 0x0044e4000800017f */
[----:B---3--:R-:W-:Y:S05]  /*7f10*/  @!P0 NANOSLEEP.SYNCS 0x989680 ;  /* 0x009896800000895d */ /* 0x008fea0003900000 */
[----:B------:R-:W3:Y:S02]  /*7f20*/  @!P0 SYNCS.PHASECHK.TRANS64 P0, [R3+URZ], R0 ;  /* 0x00000000030085a7 */ /* 0x000ee4000800007f */
[----:B---3--:R-:W-:Y:S05]  /*7f30*/  @!P0 BRA `(.L_x_198) ;  /* 0xfffffffc00f08947 */ /* 0x008fea000383ffff */
.L_x_179:
[----:B------:R-:W-:Y:S05]  /*7f40*/  BSYNC B0 ;  /* 0x0000000000007941 */ /* 0x000fea0003800000 */
.L_x_178:
[----:B------:R-:W-:Y:S05]  /*7f50*/  EXIT ;  /* 0x000000000000794d */ /* 0x000fea0003800000 */
.L_x_16:
[----:B-1----:R1:W2:Y:S02]  /*7f60*/  SYNCS.PHASECHK.TRANS64.TRYWAIT P0, [R95+URZ], R0 ;  /* 0x000000005f0075a7 */ /* 0x0022a4000800017f */
[----:B--2---:R-:W-:Y:S05]  /*7f70*/  @!P0 NANOSLEEP.SYNCS 0x989680 ;  /* 0x009896800000895d */ /* 0x004fea0003900000 */
[----:B------:R-:W2:Y:S02]  /*7f80*/  @!P0 SYNCS.PHASECHK.TRANS64 P0, [R95+URZ], R0 ;  /* 0x000000005f0085a7 */ /* 0x000ea4000800007f */
[----:B--2---:R-:W-:Y:S05]  /*7f90*/  @!P0 BRA `(.L_x_16) ;  /* 0xfffffffc00f08947 */ /* 0x004fea000383ffff */
[----:B------:R-:W-:Y:S05]  /*7fa0*/  BRA `(.L_x_199) ;  /* 0xffffff9400d07947 */ /* 0x000fea000383ffff */
.L_x_21:
[----:B--2---:R2:W3:Y:S02]  /*7fb0*/  SYNCS.PHASECHK.TRANS64.TRYWAIT P1, [R3+URZ], R0 ;  /* 0x00000000030075a7 */ /* 0x0044e4000802017f */
[----:B---3--:R-:W-:Y:S05]  /*7fc0*/  @!P1 NANOSLEEP.SYNCS 0x989680 ;  /* 0x009896800000995d */ /* 0x008fea0003900000 */
[----:B------:R-:W3:Y:S02]  /*7fd0*/  @!P1 SYNCS.PHASECHK.TRANS64 P1, [R3+URZ], R0 ;  /* 0x00000000030095a7 */ /* 0x000ee4000802007f */
[----:B---3--:R-:W-:Y:S05]  /*7fe0*/  @!P1 BRA `(.L_x_21) ;  /* 0xfffffffc00f09947 */ /* 0x008fea000383ffff */
[----:B------:R-:W-:Y:S05]  /*7ff0*/  BRA `(.L_x_20) ;  /* 0xffffff9800347947 */ /* 0x000fea000383ffff */
.L_x_26:
[----:B--2---:R-:W-:-:S04]  /*8000*/  IMAD.U32 R4, RZ, RZ, UR4 ;  /* 0x00000004ff047e24 */ /* 0x004fc8000f8e00ff */
[----:B------:R2:W3:Y:S03]  /*8010*/  SYNCS.PHASECHK.TRANS64.TRYWAIT P1, [R4+URZ], R3 ;  /* 0x00000003040075a7 */ /* 0x0004e6000802017f */
[----:B---3--:R-:W-:Y:S05]  /*8020*/  @!P1 NANOSLEEP.SYNCS 0x989680 ;  /* 0x009896800000995d */ /* 0x008fea0003900000 */
[----:B------:R-:W3:Y:S02]  /*8030*/  @!P1 SYNCS.PHASECHK.TRANS64 P1, [R4+URZ], R3 ;  /* 0x00000003040095a7 */ /* 0x000ee4000802007f */
[----:B---3--:R-:W-:Y:S05]  /*8040*/  @!P1 BRA `(.L_x_26) ;  /* 0xfffffffc00ec9947 */ /* 0x008fea000383ffff */
[----:B------:R-:W-:Y:S05]  /*8050*/  BRA `(.L_x_25) ;  /* 0xffffff9800ac7947 */ /* 0x000fea000383ffff */
.L_x_32:
[----:B---3--:R3:W4:Y:S02]  /*8060*/  SYNCS.PHASECHK.TRANS64.TRYWAIT P0, [R95+URZ+0x10], R0 ;  /* 0x000010005f0075a7 */ /* 0x008724000800017f */
[----:B----4-:R-:W-:Y:S05]  /*8070*/  @!P0 NANOSLEEP.SYNCS 0x989680 ;  /* 0x009896800000895d */ /* 0x010fea0003900000 */
[----:B------:R-:W4:Y:S02]  /*8080*/  @!P0 SYNCS.PHASECHK.TRANS64 P0, [R95+URZ+0x10], R0 ;  /* 0x000010005f0085a7 */ /* 0x000f24000800007f */
[----:B----4-:R-:W-:Y:S05]  /*8090*/  @!P0 BRA `(.L_x_32) ;  /* 0xfffffffc00f08947 */ /* 0x010fea000383ffff */
[----:B------:R-:W-:Y:S05]  /*80a0*/  BRA `(.L_x_200) ;  /* 0xffffff9c00a47947 */ /* 0x000fea000383ffff */
.L_x_165:
[----:B------:R-:W-:Y:S01]  /*80b0*/  BSSY B1, `(.L_x_201) ;  /* 0x0000006000017945 */ /* 0x000fe20003800000 */
[----:B------:R-:W-:-:S07]  /*80c0*/  IMAD.MOV.U32 R15, RZ, RZ, -0x1 ;  /* 0xffffffffff0f7424 */ /* 0x000fce00078e00ff */
[----:B-----5:R-:W-:Y:S05]  /*80d0*/  WARPSYNC.COLLECTIVE R15, `(.L_x_202) ;  /* 0x000000000f0c7348 */ /* 0x020fea0003c00000 */
[----:B------:R-:W-:Y:S02]  /*80e0*/  ELECT P6, UR62, PT ;  /* 0x00000000003e782f */ /* 0x000fe400038c0000 */
[----:B------:R-:W-:Y:S01]  /*80f0*/  MOV R14, UR62 ;  /* 0x0000003e000e7c02 */ /* 0x000fe20008000f00 */
[----:B-----5:R-:W-:Y:S10]  /*8100*/  ENDCOLLECTIVE ;  /* 0x000000000000791b */ /* 0x020ff40003800000 */
.L_x_202:
[----:B------:R-:W-:Y:S05]  /*8110*/  BSYNC B1 ;  /* 0x0000000000017941 */ /* 0x000fea0003800000 */
.L_x_201:
[----:B------:R-:W-:Y:S05]  /*8120*/  BRA `(.L_x_203) ;  /* 0xffffffe8000c7947 */ /* 0x000fea000383ffff */
.L_x_168:
[----:B0-----:R0:W1:Y:S02]  /*8130*/  SYNCS.PHASECHK.TRANS64.TRYWAIT P1, [R10+URZ+0x90], R5 ;  /* 0x000090050a0075a7 */ /* 0x001064000802017f */
[----:B-1----:R-:W-:Y:S05]  /*8140*/  @!P1 NANOSLEEP.SYNCS 0x989680 ;  /* 0x009896800000995d */ /* 0x002fea0003900000 */
[----:B------:R-:W1:Y:S02]  /*8150*/  @!P1 SYNCS.PHASECHK.TRANS64 P1, [R10+URZ+0x90], R5 ;  /* 0x000090050a0095a7 */ /* 0x000e64000802007f */
[----:B-1----:R-:W-:Y:S05]  /*8160*/  @!P1 BRA `(.L_x_168) ;  /* 0xfffffffc00f09947 */ /* 0x002fea000383ffff */
[----:B------:R-:W-:Y:S05]  /*8170*/  BRA `(.L_x_204) ;  /* 0xffffffe800407947 */ /* 0x000fea000383ffff */
.L_x_177:
[----:B------:R-:W-:Y:S01]  /*8180*/  BSSY B0, `(.L_x_205) ;  /* 0x0000006000007945 */ /* 0x000fe20003800000 */
[----:B------:R-:W-:-:S07]  /*8190*/  IMAD.MOV.U32 R15, RZ, RZ, -0x1 ;  /* 0xffffffffff0f7424 */ /* 0x000fce00078e00ff */
[----:B-----5:R-:W-:Y:S05]  /*81a0*/  WARPSYNC.COLLECTIVE R15, `(.L_x_206) ;  /* 0x000000000f0c7348 */ /* 0x020fea0003c00000 */
[----:B------:R-:W-:Y:S02]  /*81b0*/  ELECT P6, UR62, PT ;  /* 0x00000000003e782f */ /* 0x000fe400038c0000 */
[----:B------:R-:W-:Y:S01]  /*81c0*/  MOV R14, UR62 ;  /* 0x0000003e000e7c02 */ /* 0x000fe20008000f00 */
[----:B-----5:R-:W-:Y:S10]  /*81d0*/  ENDCOLLECTIVE ;  /* 0x000000000000791b */ /* 0x020ff40003800000 */
.L_x_206:
[----:B------:R-:W-:Y:S05]  /*81e0*/  BSYNC B0 ;  /* 0x0000000000007941 */ /* 0x000fea0003800000 */
.L_x_205:
[----:B------:R-:W-:Y:S05]  /*81f0*/  BRA `(.L_x_207) ;  /* 0xfffffff000ac7947 */ /* 0x000fea000383ffff */
.L_x_181:
[----:B0-----:R0:W1:Y:S02]  /*8200*/  SYNCS.PHASECHK.TRANS64.TRYWAIT P0, [R9+URZ], R4 ;  /* 0x00000004090075a7 */ /* 0x001064000800017f */
[----:B-1----:R-:W-:Y:S05]  /*8210*/  @!P0 NANOSLEEP.SYNCS 0x989680 ;  /* 0x009896800000895d */ /* 0x002fea0003900000 */
[----:B------:R-:W1:Y:S02]  /*8220*/  @!P0 SYNCS.PHASECHK.TRANS64 P0, [R9+URZ], R4 ;  /* 0x00000004090085a7 */ /* 0x000e64000800007f */
[----:B-1----:R-:W-:Y:S05]  /*8230*/  @!P0 BRA `(.L_x_181) ;  /* 0xfffffffc00f08947 */ /* 0x002fea000383ffff */
[----:B------:R-:W-:Y:S05]  /*8240*/  BRA `(.L_x_208) ;  /* 0xfffffff000ec7947 */ /* 0x000fea000383ffff */
.L_x_182:
[----:B0-----:R0:W1:Y:S02]  /*8250*/  SYNCS.PHASECHK.TRANS64.TRYWAIT P0, [R8+URZ], R5 ;  /* 0x00000005080075a7 */ /* 0x001064000800017f */
[----:B-1----:R-:W-:Y:S05]  /*8260*/  @!P0 NANOSLEEP.SYNCS 0x989680 ;  /* 0x009896800000895d */ /* 0x002fea0003900000 */
[----:B------:R-:W1:Y:S02]  /*8270*/  @!P0 SYNCS.PHASECHK.TRANS64 P0, [R8+URZ], R5 ;  /* 0x00000005080085a7 */ /* 0x000e64000800007f */
[----:B-1----:R-:W-:Y:S05]  /*8280*/  @!P0 BRA `(.L_x_182) ;  /* 0xfffffffc00f08947 */ /* 0x002fea000383ffff */
[----:B------:R-:W-:Y:S05]  /*8290*/  BRA `(.L_x_209) ;  /* 0xfffffff000fc7947 */ /* 0x000fea000383ffff */
.L_x_183:
[----:B0-----:R0:W1:Y:S02]  /*82a0*/  SYNCS.PHASECHK.TRANS64.TRYWAIT P0, [R9+URZ], R4 ;  /* 0x00000004090075a7 */ /* 0x001064000800017f */
[----:B-1----:R-:W-:Y:S05]  /*82b0*/  @!P0 NANOSLEEP.SYNCS 0x989680 ;  /* 0x009896800000895d */ /* 0x002fea0003900000 */
[----:B------:R-:W1:Y:S02]  /*82c0*/  @!P0 SYNCS.PHASECHK.TRANS64 P0, [R9+URZ], R4 ;  /* 0x00000004090085a7 */ /* 0x000e64000800007f */
[----:B-1----:R-:W-:Y:S05]  /*82d0*/  @!P0 BRA `(.L_x_183) ;  /* 0xfffffffc00f08947 */ /* 0x002fea000383ffff */
[----:B------:R-:W-:Y:S05]  /*82e0*/  BRA `(.L_x_210) ;  /* 0xfffffff4000c7947 */ /* 0x000fea000383ffff */
.L_x_184:
[----:B0-----:R0:W1:Y:S02]  /*82f0*/  SYNCS.PHASECHK.TRANS64.TRYWAIT P0, [R8+URZ], R5 ;  /* 0x00000005080075a7 */ /* 0x001064000800017f */
[----:B-1----:R-:W-:Y:S05]  /*8300*/  @!P0 NANOSLEEP.SYNCS 0x989680 ;  /* 0x009896800000895d */ /* 0x002fea0003900000 */
[----:B------:R-:W1:Y:S02]  /*8310*/  @!P0 SYNCS.PHASECHK.TRANS64 P0, [R8+URZ], R5 ;  /* 0x00000005080085a7 */ /* 0x000e64000800007f */
[----:B-1----:R-:W-:Y:S05]  /*8320*/  @!P0 BRA `(.L_x_184) ;  /* 0xfffffffc00f08947 */ /* 0x002fea000383ffff */
[----:B------:R-:W-:Y:S05]  /*8330*/  BRA `(.L_x_211) ;  /* 0xfffffff4001c7947 */ /* 0x000fea000383ffff */
.L_x_185:
[----:B0-----:R0:W1:Y:S02]  /*8340*/  SYNCS.PHASECHK.TRANS64.TRYWAIT P0, [R9+URZ], R4 ;  /* 0x00000004090075a7 */ /* 0x001064000800017f */
[----:B-1----:R-:W-:Y:S05]  /*8350*/  @!P0 NANOSLEEP.SYNCS 0x989680 ;  /* 0x009896800000895d */ /* 0x002fea0003900000 */
[----:B------:R-:W1:Y:S02]  /*8360*/  @!P0 SYNCS.PHASECHK.TRANS64 P0, [R9+URZ], R4 ;  /* 0x00000004090085a7 */ /* 0x000e64000800007f */
[----:B-1----:R-:W-:Y:S05]  /*8370*/  @!P0 BRA `(.L_x_185) ;  /* 0xfffffffc00f08947 */ /* 0x002fea000383ffff */
[----:B------:R-:W-:Y:S05]  /*8380*/  BRA `(.L_x_212) ;  /* 0xfffffff4002c7947 */ /* 0x000fea000383ffff */
.L_x_186:
[----:B0-----:R0:W1:Y:S02]  /*8390*/  SYNCS.PHASECHK.TRANS64.TRYWAIT P0, [R8+URZ], R5 ;  /* 0x00000005080075a7 */ /* 0x001064000800017f */
[----:B-1----:R-:W-:Y:S05]  /*83a0*/  @!P0 NANOSLEEP.SYNCS 0x989680 ;  /* 0x009896800000895d */ /* 0x002fea0003900000 */
[----:B------:R-:W1:Y:S02]  /*83b0*/  @!P0 SYNCS.PHASECHK.TRANS64 P0, [R8+URZ], R5 ;  /* 0x00000005080085a7 */ /* 0x000e64000800007f */
[----:B-1----:R-:W-:Y:S05]  /*83c0*/  @!P0 BRA `(.L_x_186) ;  /* 0xfffffffc00f08947 */ /* 0x002fea000383ffff */
[----:B------:R-:W-:Y:S05]  /*83d0*/  BRA `(.L_x_213) ;  /* 0xfffffff4003c7947 */ /* 0x000fea000383ffff */
.L_x_187:
[----:B0-----:R0:W1:Y:S02]  /*83e0*/  SYNCS.PHASECHK.TRANS64.TRYWAIT P0, [R9+URZ], R4 ;  /* 0x00000004090075a7 */ /* 0x001064000800017f */
[----:B-1----:R-:W-:Y:S05]  /*83f0*/  @!P0 NANOSLEEP.SYNCS 0x989680 ;  /* 0x009896800000895d */ /* 0x002fea0003900000 */
[----:B------:R-:W1:Y:S02]  /*8400*/  @!P0 SYNCS.PHASECHK.TRANS64 P0, [R9+URZ], R4 ;  /* 0x00000004090085a7 */ /* 0x000e64000800007f */
[----:B-1----:R-:W-:Y:S05]  /*8410*/  @!P0 BRA `(.L_x_187) ;  /* 0xfffffffc00f08947 */ /* 0x002fea000383ffff */
[----:B------:R-:W-:Y:S05]  /*8420*/  BRA `(.L_x_214) ;  /* 0xfffffff4004c7947 */ /* 0x000fea000383ffff */
.L_x_188:
[----:B0-----:R0:W1:Y:S02]  /*8430*/  SYNCS.PHASECHK.TRANS64.TRYWAIT P0, [R8+URZ], R5 ;  /* 0x00000005080075a7 */ /* 0x001064000800017f */
[----:B-1----:R-:W-:Y:S05]  /*8440*/  @!P0 NANOSLEEP.SYNCS 0x989680 ;  /* 0x009896800000895d */ /* 0x002fea0003900000 */
[----:B------:R-:W1:Y:S02]  /*8450*/  @!P0 SYNCS.PHASECHK.TRANS64 P0, [R8+URZ], R5 ;  /* 0x00000005080085a7 */ /* 0x000e64000800007f */
[----:B-1----:R-:W-:Y:S05]  /*8460*/  @!P0 BRA `(.L_x_188) ;  /* 0xfffffffc00f08947 */ /* 0x002fea000383ffff */
[----:B------:R-:W-:Y:S05]  /*8470*/  BRA `(.L_x_215) ;  /* 0xfffffff4005c7947 */ /* 0x000fea000383ffff */
.L_x_189:
[----:B0-----:R0:W1:Y:S02]  /*8480*/  SYNCS.PHASECHK.TRANS64.TRYWAIT P0, [R9+URZ], R4 ;  /* 0x00000004090075a7 */ /* 0x001064000800017f */
[----:B-1----:R-:W-:Y:S05]  /*8490*/  @!P0 NANOSLEEP.SYNCS 0x989680 ;  /* 0x009896800000895d */ /* 0x002fea0003900000 */
[----:B------:R-:W1:Y:S02]  /*84a0*/  @!P0 SYNCS.PHASECHK.TRANS64 P0, [R9+URZ], R4 ;  /* 0x00000004090085a7 */ /* 0x000e64000800007f */
[----:B-1----:R-:W-:Y:S05]  /*84b0*/  @!P0 BRA `(.L_x_189) ;  /* 0xfffffffc00f08947 */ /* 0x002fea000383ffff */
[----:B------:R-:W-:Y:S05]  /*84c0*/  BRA `(.L_x_216) ;  /* 0xfffffff4006c7947 */ /* 0x000fea000383ffff */
.L_x_190:
[----:B0-----:R0:W1:Y:S02]  /*84d0*/  SYNCS.PHASECHK.TRANS64.TRYWAIT P0, [R8+URZ], R5 ;  /* 0x00000005080075a7 */ /* 0x001064000800017f */
[----:B-1----:R-:W-:Y:S05]  /*84e0*/  @!P0 NANOSLEEP.SYNCS 0x989680 ;  /* 0x009896800000895d */ /* 0x002fea0003900000 */
[----:B------:R-:W1:Y:S02]  /*84f0*/  @!P0 SYNCS.PHASECHK.TRANS64 P0, [R8+URZ], R5 ;  /* 0x00000005080085a7 */ /* 0x000e64000800007f */
[----:B-1----:R-:W-:Y:S05]  /*8500*/  @!P0 BRA `(.L_x_190) ;  /* 0xfffffffc00f08947 */ /* 0x002fea000383ffff */
[----:B------:R-:W-:Y:S05]  /*8510*/  BRA `(.L_x_217) ;  /* 0xfffffff4007c7947 */ /* 0x000fea000383ffff */
.L_x_191:
[----:B0-----:R0:W1:Y:S02]  /*8520*/  SYNCS.PHASECHK.TRANS64.TRYWAIT P0, [R9+URZ], R4 ;  /* 0x00000004090075a7 */ /* 0x001064000800017f */
[----:B-1----:R-:W-:Y:S05]  /*8530*/  @!P0 NANOSLEEP.SYNCS 0x989680 ;  /* 0x009896800000895d */ /* 0x002fea0003900000 */
[----:B------:R-:W1:Y:S02]  /*8540*/  @!P0 SYNCS.PHASECHK.TRANS64 P0, [R9+URZ], R4 ;  /* 0x00000004090085a7 */ /* 0x000e64000800007f */
[----:B-1----:R-:W-:Y:S05]  /*8550*/  @!P0 BRA `(.L_x_191) ;  /* 0xfffffffc00f08947 */ /* 0x002fea000383ffff */
[----:B------:R-:W-:Y:S05]  /*8560*/  BRA `(.L_x_218) ;  /* 0xfffffff4008c7947 */ /* 0x000fea000383ffff */
.L_x_192:
[----:B0-----:R0:W1:Y:S02]  /*8570*/  SYNCS.PHASECHK.TRANS64.TRYWAIT P0, [R8+URZ], R5 ;  /* 0x00000005080075a7 */ /* 0x001064000800017f */
[----:B-1----:R-:W-:Y:S05]  /*8580*/  @!P0 NANOSLEEP.SYNCS 0x989680 ;  /* 0x009896800000895d */ /* 0x002fea0003900000 */
[----:B------:R-:W1:Y:S02]  /*8590*/  @!P0 SYNCS.PHASECHK.TRANS64 P0, [R8+URZ], R5 ;  /* 0x00000005080085a7 */ /* 0x000e64000800007f */
[----:B-1----:R-:W-:Y:S05]  /*85a0*/  @!P0 BRA `(.L_x_192) ;  /* 0xfffffffc00f08947 */ /* 0x002fea000383ffff */
[----:B------:R-:W-:Y:S05]  /*85b0*/  BRA `(.L_x_219) ;  /* 0xfffffff4009c7947 */ /* 0x000fea000383ffff */
.L_x_193:
[----:B0-----:R0:W1:Y:S02]  /*85c0*/  SYNCS.PHASECHK.TRANS64.TRYWAIT P0, [R9+URZ], R4 ;  /* 0x00000004090075a7 */ /* 0x001064000800017f */
[----:B-1----:R-:W-:Y:S05]  /*85d0*/  @!P0 NANOSLEEP.SYNCS 0x989680 ;  /* 0x009896800000895d */ /* 0x002fea0003900000 */
[----:B------:R-:W1:Y:S02]  /*85e0*/  @!P0 SYNCS.PHASECHK.TRANS64 P0, [R9+URZ], R4 ;  /* 0x00000004090085a7 */ /* 0x000e64000800007f */
[----:B-1----:R-:W-:Y:S05]  /*85f0*/  @!P0 BRA `(.L_x_193) ;  /* 0xfffffffc00f08947 */ /* 0x002fea000383ffff */
[----:B------:R-:W-:Y:S05]  /*8600*/  BRA `(.L_x_220) ;  /* 0xfffffff400ac7947 */ /* 0x000fea000383ffff */
.L_x_194:
[----:B0-----:R0:W1:Y:S02]  /*8610*/  SYNCS.PHASECHK.TRANS64.TRYWAIT P0, [R8+URZ], R5 ;  /* 0x00000005080075a7 */ /* 0x001064000800017f */
[----:B-1----:R-:W-:Y:S05]  /*8620*/  @!P0 NANOSLEEP.SYNCS 0x989680 ;  /* 0x009896800000895d */ /* 0x002fea0003900000 */
[----:B------:R-:W1:Y:S02]  /*8630*/  @!P0 SYNCS.PHASECHK.TRANS64 P0, [R8+URZ], R5 ;  /* 0x00000005080085a7 */ /* 0x000e64000800007f */
[----:B-1----:R-:W-:Y:S05]  /*8640*/  @!P0 BRA `(.L_x_194) ;  /* 0xfffffffc00f08947 */ /* 0x002fea000383ffff */
[----:B------:R-:W-:Y:S05]  /*8650*/  BRA `(.L_x_221) ;  /* 0xfffffff400bc7947 */ /* 0x000fea000383ffff */
.L_x_195:
[----:B0-----:R0:W1:Y:S02]  /*8660*/  SYNCS.PHASECHK.TRANS64.TRYWAIT P0, [R9+URZ], R4 ;  /* 0x00000004090075a7 */ /* 0x001064000800017f */
[----:B-1----:R-:W-:Y:S05]  /*8670*/  @!P0 NANOSLEEP.SYNCS 0x989680 ;  /* 0x009896800000895d */ /* 0x002fea0003900000 */
[----:B------:R-:W1:Y:S02]  /*8680*/  @!P0 SYNCS.PHASECHK.TRANS64 P0, [R9+URZ], R4 ;  /* 0x00000004090085a7 */ /* 0x000e64000800007f */
[----:B-1----:R-:W-:Y:S05]  /*8690*/  @!P0 BRA `(.L_x_195) ;  /* 0xfffffffc00f08947 */ /* 0x002fea000383ffff */
[----:B------:R-:W-:Y:S05]  /*86a0*/  BRA `(.L_x_222) ;  /* 0xfffffff400cc7947 */ /* 0x000fea000383ffff */
.L_x_196:
[----:B0-----:R0:W1:Y:S02]  /*86b0*/  SYNCS.PHASECHK.TRANS64.TRYWAIT P0, [R8+URZ], R5 ;  /* 0x00000005080075a7 */ /* 0x001064000800017f */
[----:B-1----:R-:W-:Y:S05]  /*86c0*/  @!P0 NANOSLEEP.SYNCS 0x989680 ;  /* 0x009896800000895d */ /* 0x002fea0003900000 */
[----:B------:R-:W1:Y:S02]  /*86d0*/  @!P0 SYNCS.PHASECHK.TRANS64 P0, [R8+URZ], R5 ;  /* 0x00000005080085a7 */ /* 0x000e64000800007f */
[----:B-1----:R-:W-:Y:S05]  /*86e0*/  @!P0 BRA `(.L_x_196) ;  /* 0xfffffffc00f08947 */ /* 0x002fea000383ffff */
[----:B------:R-:W-:Y:S05]  /*86f0*/  BRA `(.L_x_223) ;  /* 0xfffffff400dc7947 */ /* 0x000fea000383ffff */
.L_x_197:
[----:B-1----:R1:W2:Y:S02]  /*8700*/  SYNCS.PHASECHK.TRANS64.TRYWAIT P0, [R11+URZ], R6 ;  /* 0x000000060b0075a7 */ /* 0x0022a4000800017f */
[----:B--2---:R-:W-:Y:S05]  /*8710*/  @!P0 NANOSLEEP.SYNCS 0x989680 ;  /* 0x009896800000895d */ /* 0x004fea0003900000 */
[----:B------:R-:W2:Y:S02]  /*8720*/  @!P0 SYNCS.PHASECHK.TRANS64 P0, [R11+URZ], R6 ;  /* 0x000000060b0085a7 */ /* 0x000ea4000800007f */
[----:B--2---:R-:W-:Y:S05]  /*8730*/  @!P0 BRA `(.L_x_197) ;  /* 0xfffffffc00f08947 */ /* 0x004fea000383ffff */
[----:B------:R-:W-:Y:S05]  /*8740*/  BRA `(.L_x_224) ;  /* 0xfffffff400e47947 */ /* 0x000fea000383ffff */
.L_x_225:
[----:B------:R-:W-:-:S00]  /*8750*/  BRA `(.L_x_225) ;  /* 0xfffffffc00fc7947 */ /* 0x000fc0000383ffff */
[----:B------:R-:W-:-:S00]  /*8760*/  NOP ;  /* 0x0000000000007918 */ /* 0x000fc00000000000 */
        /* <DEDUP_REMOVED lines=9> */
.L_x_226:


//--------------------- .nv.global.init           --------------------------
	.section	.nv.global.init,"aw",@progbits
.nv.global.init:
	.type		$str$22,@object
	.size		$str$22,($str$23 - $str$22)
$str$22:
        /*0000*/ 	.byte	0x6b, 0x5f, 0x74, 0x69, 0x6c, 0x65, 0x5f, 0x63, 0x6f, 0x75, 0x6e, 0x74, 0x20, 0x3e, 0x3d, 0x20
        /*0010*/ 	.byte	0x31, 0x00
	.type		$str$23,@object
	.size		$str$23,(__unnamed_1 - $str$23)
$str$23:
        /*0012*/ 	.byte	0x2f, 0x74, 0x6d, 0x70, 0x2f, 0x63, 0x75, 0x74, 0x6c, 0x61, 0x73, 0x73, 0x5f, 0x73, 0x77, 0x65
        /*0022*/ 	.byte	0x65, 0x70, 0x5f, 0x73, 0x72, 0x63, 0x2f, 0x69, 0x6e, 0x63, 0x6c, 0x75, 0x64, 0x65, 0x2f, 0x63
        /*0032*/ 	.byte	0x75, 0x74, 0x6c, 0x61, 0x73, 0x73, 0x2f, 0x67, 0x65, 0x6d, 0x6d, 0x2f, 0x63, 0x6f, 0x6c, 0x6c
        /*0042*/ 	.byte	0x65, 0x63, 0x74, 0x69, 0x76, 0x65, 0x2f, 0x73, 0x6d, 0x39, 0x30, 0x5f, 0x6d, 0x6d, 0x61, 0x5f
        /*0052*/ 	.byte	0x74, 0x6d, 0x61, 0x5f, 0x67, 0x6d, 0x6d, 0x61, 0x5f, 0x73, 0x73, 0x5f, 0x77, 0x61, 0x72, 0x70
        /*0062*/ 	.byte	0x73, 0x70, 0x65, 0x63, 0x69, 0x61, 0x6c, 0x69, 0x7a, 0x65, 0x64, 0x2e, 0x68, 0x70, 0x70, 0x00
	.type		__unnamed_1,@object
	.size		__unnamed_1,(.L_0 - __unnamed_1)
__unnamed_1:
        /*0072*/ 	.byte	0x76, 0x6f, 0x69, 0x64, 0x20, 0x63, 0x75, 0x74, 0x6c, 0x61, 0x73, 0x73, 0x3a, 0x3a, 0x67, 0x65
        /* <DEDUP_REMOVED lines=180> */
        /*0bc2*/ 	.byte	0x5d, 0x00
.L_0:


//--------------------- .nv.shared._ZN7cutlass13device_kernelINS_4gemm6kernel13GemmUniversalIN4cute5tupleIJiiiiEEENS1_10collective13CollectiveMmaINS1_34MainloopSm90TmaGmmaWarpSpecializedILi18ENS5_IJNS4_1CILi1EEESB_SB_EEENS1_32KernelTmaWarpSpecializedPingpongEEENS5_IJNSA_ILi64EEENSA_ILi128EEENSA_ILi32EEEEEENS_10bfloat16_tENS5_IJlSB_lEEESJ_SK_NS4_8TiledMMAINS4_8MMA_AtomIJNS4_4SM904GMMA28MMA_64x128x16_F32BF16BF16_SSILNSO_5MajorE0ELSQ_0ELNSO_7ScaleInE1ELSR_1EEEEEENS4_6LayoutISC_NS5_IJNSA_ILi0EEESV_SV_EEEEENS5_IJNS4_10UnderscoreESY_SY_EEEEENS4_13SM90_TMA_LOADENS4_14ComposedLayoutINS4_7SwizzleILi2ELi4ELi3EEENS4_18smem_ptr_flag_bitsILi16EEENSU_INS5_IJNSA_ILi8EEESH_EEENS5_IJSH_SB_EEEEEEEvNS4_8identityES11_S1B_vS1C_EENS_8epilogue10collective6detail29Sm90TmaWarpSpecializedAdapterINS1F_15DefaultEpilogueISJ_SK_SK_NS1E_6thread17LinearCombinationISJ_Li1EffLNS1J_9ScaleType4KindE0ELNS_15FloatRoundStyleE2ESJ_EENS1_15EpilogueDefaultEEEEEvvEEEEvNT_6ParamsE --------------------------
	.section	.nv.shared._ZN7cutlass13device_kernelINS_4gemm6kernel13GemmUniversalIN4cute5tupleIJiiiiEEENS1_10collective13CollectiveMmaINS1_34MainloopSm90TmaGmmaWarpSpecializedILi18ENS5_IJNS4_1CILi1EEESB_SB_EEENS1_32KernelTmaWarpSpecializedPingpongEEENS5_IJNSA_ILi64EEENSA_ILi128EEENSA_ILi32EEEEEENS_10bfloat16_tENS5_IJlSB_lEEESJ_SK_NS4_8TiledMMAINS4_8MMA_AtomIJNS4_4SM904GMMA28MMA_64x128x16_F32BF16BF16_SSILNSO_5MajorE0ELSQ_0ELNSO_7ScaleInE1ELSR_1EEEEEENS4_6LayoutISC_NS5_IJNSA_ILi0EEESV_SV_EEEEENS5_IJNS4_10UnderscoreESY_SY_EEEEENS4_13SM90_TMA_LOADENS4_14ComposedLayoutINS4_7SwizzleILi2ELi4ELi3EEENS4_18smem_ptr_flag_bitsILi16EEENSU_INS5_IJNSA_ILi8EEESH_EEENS5_IJSH_SB_EEEEEEEvNS4_8identityES11_S1B_vS1C_EENS_8epilogue10collective6detail29Sm90TmaWarpSpecializedAdapterINS1F_15DefaultEpilogueISJ_SK_SK_NS1E_6thread17LinearCombinationISJ_Li1EffLNS1J_9ScaleType4KindE0ELNS_15FloatRoundStyleE2ESJ_EENS1_15EpilogueDefaultEEEEEvvEEEEvNT_6ParamsE,"aw",@nobits
	.sectionflags	@""
	.align	16
	.zero		1024


//--------------------- .nv.shared.reserved.0     --------------------------
	.section	.nv.shared.reserved.0,"aw",@nobits
	.weak		__nv_reservedSMEM_offset_0_alias
	.size		__nv_reservedSMEM_offset_0_alias, 0, 0
	.other		__nv_reservedSMEM_offset_0_alias,@"STO_CUDA_RESERVED_SHARED STV_DEFAULT"
__nv_reservedSMEM_offset_0_alias:
	.zero		0


//--------------------- .nv.global                --------------------------
	.section	.nv.global,"aw",@nobits
.nv.global:
	.type		_ZN40_INTERNAL_a0cc9b82_4_k_cu_70081086_247374cute1_E,@object
	.size		_ZN40_INTERNAL_a0cc9b82_4_k_cu_70081086_247374cute1_E,(_ZN40_INTERNAL_a0cc9b82_4_k_cu_70081086_247374cuda3std3__45__cpo6cbeginE - _ZN40_INTERNAL_a0cc9b82_4_k_cu_70081086_247374cute1_E)
_ZN40_INTERNAL_a0cc9b82_4_k_cu_70081086_247374cute1_E:
	.zero		1
	.type		_ZN40_INTERNAL_a0cc9b82_4_k_cu_70081086_247374cuda3std3__45__cpo6cbeginE,@object
	.size		_ZN40_INTERNAL_a0cc9b82_4_k_cu_70081086_247374cuda3std3__45__cpo6cbeginE,(_ZN40_INTERNAL_a0cc9b82_4_k_cu_70081086_247374cuda3std3__48in_placeE - _ZN40_INTERNAL_a0cc9b82_4_k_cu_70081086_247374cuda3std3__45__cpo6cbeginE)
_ZN40_INTERNAL_a0cc9b82_4_k_cu_70081086_247374cuda3std3__45__cpo6cbeginE:
	.zero		1
	.type		_ZN40_INTERNAL_a0cc9b82_4_k_cu_70081086_247374cuda3std3__48in_placeE,@object
	.size		_ZN40_INTERNAL_a0cc9b82_4_k_cu_70081086_247374cuda3std3__48in_placeE,(_ZN40_INTERNAL_a0cc9b82_4_k_cu_70081086_247374cuda3std6ranges3__45__cpo9iter_moveE - _ZN40_INTERNAL_a0cc9b82_4_k_cu_70081086_247374cuda3std3__48in_placeE)
_ZN40_INTERNAL_a0cc9b82_4_k_cu_70081086_247374cuda3std3__48in_placeE:
	.zero		1
	.type		_ZN40_INTERNAL_a0cc9b82_4_k_cu_70081086_247374cuda3std6ranges3__45__cpo9iter_moveE,@object
	.size		_ZN40_INTERNAL_a0cc9b82_4_k_cu_70081086_247374cuda3std6ranges3__45__cpo9iter_moveE,(_ZN40_INTERNAL_a0cc9b82_4_k_cu_70081086_247374cuda3std3__45__cpo5beginE - _ZN40_INTERNAL_a0cc9b82_4_k_cu_70081086_247374cuda3std6ranges3__45__cpo9iter_moveE)
_ZN40_INTERNAL_a0cc9b82_4_k_cu_70081086_247374cuda3std6ranges3__45__cpo9iter_moveE:
	.zero		1
	.type		_ZN40_INTERNAL_a0cc9b82_4_k_cu_70081086_247374cuda3std3__45__cpo5beginE,@object
	.size		_ZN40_INTERNAL_a0cc9b82_4_k_cu_70081086_247374cuda3std3__45__cpo5beginE,(_ZN40_INTERNAL_a0cc9b82_4_k_cu_70081086_247374cuda3std3__442_GLOBAL__N__a0cc9b82_4_k_cu_70081086_247376ignoreE - _ZN40_INTERNAL_a0cc9b82_4_k_cu_70081086_247374cuda3std3__45__cpo5beginE)
_ZN40_INTERNAL_a0cc9b82_4_k_cu_70081086_247374cuda3std3__45__cpo5beginE:
	.zero		1
	.type		_ZN40_INTERNAL_a0cc9b82_4_k_cu_70081086_247374cuda3std3__442_GLOBAL__N__a0cc9b82_4_k_cu_70081086_247376ignoreE,@object
	.size		_ZN40_INTERNAL_a0cc9b82_4_k_cu_70081086_247374cuda3std3__442_GLOBAL__N__a0cc9b82_4_k_cu_70081086_247376ignoreE,(_ZN40_INTERNAL_a0cc9b82_4_k_cu_70081086_247374cute7productE - _ZN40_INTERNAL_a0cc9b82_4_k_cu_70081086_247374cuda3std3__442_GLOBAL__N__a0cc9b82_4_k_cu_70081086_247376ignoreE)
_ZN40_INTERNAL_a0cc9b82_4_k_cu_70081086_247374cuda3std3__442_GLOBAL__N__a0cc9b82_4_k_cu_70081086_247376ignoreE:
	.zero		1
	.type		_ZN40_INTERNAL_a0cc9b82_4_k_cu_70081086_247374cute7productE,@object
	.size		_ZN40_INTERNAL_a0cc9b82_4_k_cu_70081086_247374cute7productE,(_ZN40_INTERNAL_a0cc9b82_4_k_cu_70081086_247374cuda3std3__45__cpo3endE - _ZN40_INTERNAL_a0cc9b82_4_k_cu_70081086_247374cute7productE)
_ZN40_INTERNAL_a0cc9b82_4_k_cu_70081086_247374cute7productE:
	.zero		1
	.type		_ZN40_INTERNAL_a0cc9b82_4_k_cu_70081086_247374cuda3std3__45__cpo3endE,@object
	.size		_ZN40_INTERNAL_a0cc9b82_4_k_cu_70081086_247374cuda3std3__45__cpo3endE,(_ZN40_INTERNAL_a0cc9b82_4_k_cu_70081086_247374cuda3std3__419piecewise_constructE - _ZN40_INTERNAL_a0cc9b82_4_k_cu_70081086_247374cuda3std3__45__cpo3endE)
_ZN40_INTERNAL_a0cc9b82_4_k_cu_70081086_247374cuda3std3__45__cpo3endE:
	.zero		1
	.type		_ZN40_INTERNAL_a0cc9b82_4_k_cu_70081086_247374cuda3std3__419piecewise_constructE,@object
	.size		_ZN40_INTERNAL_a0cc9b82_4_k_cu_70081086_247374cuda3std3__419piecewise_constructE,(_ZN40_INTERNAL_a0cc9b82_4_k_cu_70081086_247374cuda3std3__45__cpo4cendE - _ZN40_INTERNAL_a0cc9b82_4_k_cu_70081086_247374cuda3std3__419piecewise_constructE)
_ZN40_INTERNAL_a0cc9b82_4_k_cu_70081086_247374cuda3std3__419piecewise_constructE:
	.zero		1
	.type		_ZN40_INTERNAL_a0cc9b82_4_k_cu_70081086_247374cuda3std3__45__cpo4cendE,@object
	.size		_ZN40_INTERNAL_a0cc9b82_4_k_cu_70081086_247374cuda3std3__45__cpo4cendE,(_ZN40_INTERNAL_a0cc9b82_4_k_cu_70081086_247374cuda3std6ranges3__45__cpo4swapE - _ZN40_INTERNAL_a0cc9b82_4_k_cu_70081086_247374cuda3std3__45__cpo4cendE)
_ZN40_INTERNAL_a0cc9b82_4_k_cu_70081086_247374cuda3std3__45__cpo4cendE:
	.zero		1
	.type		_ZN40_INTERNAL_a0cc9b82_4_k_cu_70081086_247374cuda3std6ranges3__45__cpo4swapE,@object
	.size		_ZN40_INTERNAL_a0cc9b82_4_k_cu_70081086_247374cuda3std6ranges3__45__cpo4swapE,(.L_8 - _ZN40_INTERNAL_a0cc9b82_4_k_cu_70081086_247374cuda3std6ranges3__45__cpo4swapE)
_ZN40_INTERNAL_a0cc9b82_4_k_cu_70081086_247374cuda3std6ranges3__45__cpo4swapE:
	.zero		1
.L_8:


//--------------------- .nv.constant0._ZN7cutlass13device_kernelINS_4gemm6kernel13GemmUniversalIN4cute5tupleIJiiiiEEENS1_10collective13CollectiveMmaINS1_34MainloopSm90TmaGmmaWarpSpecializedILi18ENS5_IJNS4_1CILi1EEESB_SB_EEENS1_32KernelTmaWarpSpecializedPingpongEEENS5_IJNSA_ILi64EEENSA_ILi128EEENSA_ILi32EEEEEENS_10bfloat16_tENS5_IJlSB_lEEESJ_SK_NS4_8TiledMMAINS4_8MMA_AtomIJNS4_4SM904GMMA28MMA_64x128x16_F32BF16BF16_SSILNSO_5MajorE0ELSQ_0ELNSO_7ScaleInE1ELSR_1EEEEEENS4_6LayoutISC_NS5_IJNSA_ILi0EEESV_SV_EEEEENS5_IJNS4_10UnderscoreESY_SY_EEEEENS4_13SM90_TMA_LOADENS4_14ComposedLayoutINS4_7SwizzleILi2ELi4ELi3EEENS4_18smem_ptr_flag_bitsILi16EEENSU_INS5_IJNSA_ILi8EEESH_EEENS5_IJSH_SB_EEEEEEEvNS4_8identityES11_S1B_vS1C_EENS_8epilogue10collective6detail29Sm90TmaWarpSpecializedAdapterINS1F_15DefaultEpilogueISJ_SK_SK_NS1E_6thread17LinearCombinationISJ_Li1EffLNS1J_9ScaleType4KindE0ELNS_15FloatRoundStyleE2ESJ_EENS1_15EpilogueDefaultEEEEEvvEEEEvNT_6ParamsE --------------------------
	.section	.nv.constant0._ZN7cutlass13device_kernelINS_4gemm6kernel13GemmUniversalIN4cute5tupleIJiiiiEEENS1_10collective13CollectiveMmaINS1_34MainloopSm90TmaGmmaWarpSpecializedILi18ENS5_IJNS4_1CILi1EEESB_SB_EEENS1_32KernelTmaWarpSpecializedPingpongEEENS5_IJNSA_ILi64EEENSA_ILi128EEENSA_ILi32EEEEEENS_10bfloat16_tENS5_IJlSB_lEEESJ_SK_NS4_8TiledMMAINS4_8MMA_AtomIJNS4_4SM904GMMA28MMA_64x128x16_F32BF16BF16_SSILNSO_5MajorE0ELSQ_0ELNSO_7ScaleInE1ELSR_1EEEEEENS4_6LayoutISC_NS5_IJNSA_ILi0EEESV_SV_EEEEENS5_IJNS4_10UnderscoreESY_SY_EEEEENS4_13SM90_TMA_LOADENS4_14ComposedLayoutINS4_7SwizzleILi2ELi4ELi3EEENS4_18smem_ptr_flag_bitsILi16EEENSU_INS5_IJNSA_ILi8EEESH_EEENS5_IJSH_SB_EEEEEEEvNS4_8identityES11_S1B_vS1C_EENS_8epilogue10collective6detail29Sm90TmaWarpSpecializedAdapterINS1F_15DefaultEpilogueISJ_SK_SK_NS1E_6thread17LinearCombinationISJ_Li1EffLNS1J_9ScaleType4KindE0ELNS_15FloatRoundStyleE2ESJ_EENS1_15EpilogueDefaultEEEEEvvEEEEvNT_6ParamsE,"a",@progbits
	.sectionflags	@""
	.align	4
.nv.constant0._ZN7cutlass13device_kernelINS_4gemm6kernel13GemmUniversalIN4cute5tupleIJiiiiEEENS1_10collective13CollectiveMmaINS1_34MainloopSm90TmaGmmaWarpSpecializedILi18ENS5_IJNS4_1CILi1EEESB_SB_EEENS1_32KernelTmaWarpSpecializedPingpongEEENS5_IJNSA_ILi64EEENSA_ILi128EEENSA_ILi32EEEEEENS_10bfloat16_tENS5_IJlSB_lEEESJ_SK_NS4_8TiledMMAINS4_8MMA_AtomIJNS4_4SM904GMMA28MMA_64x128x16_F32BF16BF16_SSILNSO_5MajorE0ELSQ_0ELNSO_7ScaleInE1ELSR_1EEEEEENS4_6LayoutISC_NS5_IJNSA_ILi0EEESV_SV_EEEEENS5_IJNS4_10UnderscoreESY_SY_EEEEENS4_13SM90_TMA_LOADENS4_14ComposedLayoutINS4_7SwizzleILi2ELi4ELi3EEENS4_18smem_ptr_flag_bitsILi16EEENSU_INS5_IJNSA_ILi8EEESH_EEENS5_IJSH_SB_EEEEEEEvNS4_8identityES11_S1B_vS1C_EENS_8epilogue10collective6detail29Sm90TmaWarpSpecializedAdapterINS1F_15DefaultEpilogueISJ_SK_SK_NS1E_6thread17LinearCombinationISJ_Li1EffLNS1J_9ScaleType4KindE0ELNS_15FloatRoundStyleE2ESJ_EENS1_15EpilogueDefaultEEEEEvvEEEEvNT_6ParamsE:
	.zero		1664


//--------------------- SYMBOLS --------------------------

	.type		.nv.reservedSmem.offset0,@object
	.size		.nv.reservedSmem.offset0,0x4
	.type		__assertfail,@function
